def attn_fwd(
    Q,
    K,
    V,
    Out,
    Lse,
    sm_scale,
    stride_qz,
    stride_qh,
    stride_qm,
    stride_qk,
    stride_kz,
    stride_kh,
    stride_kn,
    stride_kk,
    stride_vz,
    stride_vh,
    stride_vn,
    stride_vk,
    stride_oz,
    stride_oh,
    stride_om,
    stride_ok,
    seqlen_q,
    seqlen_k,
    BLOCK_M: tl.constexpr,
    BLOCK_N: tl.constexpr,
    HEAD_DIM: tl.constexpr,
    CAUSAL: tl.constexpr,
):
    start_m = tl.program_id(0)
    off_hz = tl.program_id(1)
    q_off = off_hz * stride_qh
    k_off = off_hz * stride_kh
    v_off = off_hz * stride_vh
    offs_m = start_m * BLOCK_M + tl.arange(0, BLOCK_M)
    offs_d = tl.arange(0, HEAD_DIM)
    offs_n = tl.arange(0, BLOCK_N)
    q_ptrs = Q + q_off + offs_m[:, None] * stride_qm + offs_d[None, :] * stride_qk
    k_ptrs = K + k_off + offs_d[:, None] * stride_kk + offs_n[None, :] * stride_kn
    v_ptrs = V + v_off + offs_n[:, None] * stride_vn + offs_d[None, :] * stride_vk
    m_i = tl.full([BLOCK_M], float("-inf"), dtype=tl.float32)
    l_i = tl.zeros([BLOCK_M], dtype=tl.float32) + 1.0
    acc = tl.zeros([BLOCK_M, HEAD_DIM], dtype=tl.float32)
    q = tl.load(q_ptrs)
    acc, l_i, m_i = _attn_fwd_inner(
        acc,
        l_i,
        m_i,
        q,
        k_ptrs,
        v_ptrs,
        sm_scale,
        stride_kn,
        stride_vn,
        start_m,
        seqlen_k,
        BLOCK_M,
        BLOCK_N,
        HEAD_DIM,
        CAUSAL,
    )
    acc = acc / l_i[:, None]
    lse = m_i + tl.math.log2(l_i) / 1.4426950408889634
    o_ptrs = (
        Out
        + off_hz * stride_oh
        + offs_m[:, None] * stride_om
        + offs_d[None, :] * stride_ok
    )
    tl.store(o_ptrs, acc.to(Out.dtype.element_ty))
    tl.store(Lse + off_hz * seqlen_q + offs_m, lse)

# config = {"BLOCK_M": 128, "BLOCK_N": 128, "HEAD_DIM": 16, "arch": "sm_90", "causal": true, "dtype": "bf16", "num_stages": 2, "num_warps": 4}
# arch = sm_90


// ===== COMPILED SASS (sm_90a) =====

	.target	sm_90a

	.elftype	@"ET_EXEC"


//--------------------- .note.nv.tkinfo           --------------------------
	.section	.note.nv.tkinfo,"",@"SHT_NOTE"
	.sectionflags	@"SHF_NOTE_NV_TKINFO"
	.tkinfo
        /*0018*/ 	.word	0x00000002
        /*0030*/ 	.string	""
        /*0030*/ 	.string	"ptxas"
        /*0030*/ 	.string	"Cuda compilation tools, release 13.0, V13.0.88"
        /*0030*/ 	.string	"Build cuda_13.0.r13.0/compiler.36424714_0"
        /*0030*/ 	.string	"-v  -suppress-debug-info  -lineinfo  -arch sm_90a "



//--------------------- .note.nv.cuinfo           --------------------------
	.section	.note.nv.cuinfo,"",@"SHT_NOTE"
	.sectionflags	@"SHF_NOTE_NV_CUINFO"
        /*0018*/ 	.short	0x0002
        /*001a*/ 	.short	0x005a
        /*001c*/ 	.short	0x0082
	.zero		2


//--------------------- .nv.info                  --------------------------
	.section	.nv.info,"",@"SHT_CUDA_INFO"
	.align	4


	//----- nvinfo : EIATTR_REGCOUNT
	.align		4
        /*0000*/ 	.byte	0x04, 0x2f
        /*0002*/ 	.short	(.L_2 - .L_1)
	.align		4
.L_1:
        /*0004*/ 	.word	index@(attn_fwd)
        /*0008*/ 	.word	0x000000ff


	//----- nvinfo : EIATTR_FRAME_SIZE
	.align		4
.L_2:
        /*000c*/ 	.byte	0x04, 0x11
        /*000e*/ 	.short	(.L_4 - .L_3)
	.align		4
.L_3:
        /*0010*/ 	.word	index@(attn_fwd)
        /*0014*/ 	.word	0x00000030


	//----- nvinfo : EIATTR_MIN_STACK_SIZE
	.align		4
.L_4:
        /*0018*/ 	.byte	0x04, 0x12
        /*001a*/ 	.short	(.L_6 - .L_5)
	.align		4
.L_5:
        /*001c*/ 	.word	index@(attn_fwd)
        /*0020*/ 	.word	0x00000030
.L_6:


//--------------------- .nv.compat                --------------------------
	.section	.nv.compat,"",@"SHT_CUDA_COMPAT_INFO"
	.align	4
        /*0000*/ 	.byte	0x02, 0x09, 0x01, 0x00, 0x02, 0x02, 0x04, 0x00, 0x02, 0x05, 0x05, 0x00, 0x03, 0x07, 0x01, 0x01
        /*0010*/ 	.byte	0x02, 0x03, 0x00, 0x00, 0x02, 0x06, 0x01, 0x00, 0x04, 0x0b, 0x08, 0x00, 0x00, 0x00, 0x00, 0x00
        /*0020*/ 	.byte	0x00, 0x00, 0x00, 0x00


//--------------------- .nv.info.attn_fwd         --------------------------
	.section	.nv.info.attn_fwd,"",@"SHT_CUDA_INFO"
	.sectionflags	@""
	.align	4


	//----- nvinfo : EIATTR_CUDA_API_VERSION
	.align		4
        /*0000*/ 	.byte	0x04, 0x37
        /*0002*/ 	.short	(.L_8 - .L_7)
.L_7:
        /*0004*/ 	.word	0x00000082


	//----- nvinfo : EIATTR_KPARAM_INFO
	.align		4
.L_8:
        /*0008*/ 	.byte	0x04, 0x17
        /*000a*/ 	.short	(.L_10 - .L_9)
.L_9:
        /*000c*/ 	.word	0x00000000
        /*0010*/ 	.short	0x0019
        /*0012*/ 	.short	0x0080
        /*0014*/ 	.byte	0x00, 0xf4, 0x21, 0x00


	//----- nvinfo : EIATTR_KPARAM_INFO
	.align		4
.L_10:
        /*0018*/ 	.byte	0x04, 0x17
        /*001a*/ 	.short	(.L_12 - .L_11)
.L_11:
        /*001c*/ 	.word	0x00000000
        /*0020*/ 	.short	0x0018
        /*0022*/ 	.short	0x0078
        /*0024*/ 	.byte	0x00, 0xf4, 0x21, 0x00


	//----- nvinfo : EIATTR_KPARAM_INFO
	.align		4
.L_12:
        /*0028*/ 	.byte	0x04, 0x17
        /*002a*/ 	.short	(.L_14 - .L_13)
.L_13:
        /*002c*/ 	.word	0x00000000
        /*0030*/ 	.short	0x0017
        /*0032*/ 	.short	0x0070
        /*0034*/ 	.byte	0x00, 0xf0, 0x11, 0x00


	//----- nvinfo : EIATTR_KPARAM_INFO
	.align		4
.L_14:
        /*0038*/ 	.byte	0x04, 0x17
        /*003a*/ 	.short	(.L_16 - .L_15)
.L_15:
        /*003c*/ 	.word	0x00000000
        /*0040*/ 	.short	0x0016
        /*0042*/ 	.short	0x006c
        /*0044*/ 	.byte	0x00, 0xf0, 0x11, 0x00


	//----- nvinfo : EIATTR_KPARAM_INFO
	.align		4
.L_16:
        /*0048*/ 	.byte	0x04, 0x17
        /*004a*/ 	.short	(.L_18 - .L_17)
.L_17:
        /*004c*/ 	.word	0x00000000
        /*0050*/ 	.short	0x0015
        /*0052*/ 	.short	0x0068
        /*0054*/ 	.byte	0x00, 0xf0, 0x11, 0x00


	//----- nvinfo : EIATTR_KPARAM_INFO
	.align		4
.L_18:
        /*0058*/ 	.byte	0x04, 0x17
        /*005a*/ 	.short	(.L_20 - .L_19)
.L_19:
        /*005c*/ 	.word	0x00000000
        /*0060*/ 	.short	0x0014
        /*0062*/ 	.short	0x0064
        /*0064*/ 	.byte	0x00, 0xf0, 0x11, 0x00


	//----- nvinfo : EIATTR_KPARAM_INFO
	.align		4
.L_20:
        /*0068*/ 	.byte	0x04, 0x17
        /*006a*/ 	.short	(.L_22 - .L_21)
.L_21:
        /*006c*/ 	.word	0x00000000
        /*0070*/ 	.short	0x0013
        /*0072*/ 	.short	0x0060
        /*0074*/ 	.byte	0x00, 0xf0, 0x11, 0x00


	//----- nvinfo : EIATTR_KPARAM_INFO
	.align		4
.L_22:
        /*0078*/ 	.byte	0x04, 0x17
        /*007a*/ 	.short	(.L_24 - .L_23)
.L_23:
        /*007c*/ 	.word	0x00000000
        /*0080*/ 	.short	0x0012
        /*0082*/ 	.short	0x005c
        /*0084*/ 	.byte	0x00, 0xf0, 0x11, 0x00


	//----- nvinfo : EIATTR_KPARAM_INFO
	.align		4
.L_24:
        /*0088*/ 	.byte	0x04, 0x17
        /*008a*/ 	.short	(.L_26 - .L_25)
.L_25:
        /*008c*/ 	.word	0x00000000
        /*0090*/ 	.short	0x0011
        /*0092*/ 	.short	0x0058
        /*0094*/ 	.byte	0x00, 0xf0, 0x11, 0x00


	//----- nvinfo : EIATTR_KPARAM_INFO
	.align		4
.L_26:
        /*0098*/ 	.byte	0x04, 0x17
        /*009a*/ 	.short	(.L_28 - .L_27)
.L_27:
        /*009c*/ 	.word	0x00000000
        /*00a0*/ 	.short	0x0010
        /*00a2*/ 	.short	0x0054
        /*00a4*/ 	.byte	0x00, 0xf0, 0x11, 0x00


	//----- nvinfo : EIATTR_KPARAM_INFO
	.align		4
.L_28:
        /*00a8*/ 	.byte	0x04, 0x17
        /*00aa*/ 	.short	(.L_30 - .L_29)
.L_29:
        /*00ac*/ 	.word	0x00000000
        /*00b0*/ 	.short	0x000f
        /*00b2*/ 	.short	0x0050
        /*00b4*/ 	.byte	0x00, 0xf0, 0x11, 0x00


	//----- nvinfo : EIATTR_KPARAM_INFO
	.align		4
.L_30:
        /*00b8*/ 	.byte	0x04, 0x17
        /*00ba*/ 	.short	(.L_32 - .L_31)
.L_31:
        /*00bc*/ 	.word	0x00000000
        /*00c0*/ 	.short	0x000e
        /*00c2*/ 	.short	0x004c
        /*00c4*/ 	.byte	0x00, 0xf0, 0x11, 0x00


	//----- nvinfo : EIATTR_KPARAM_INFO
	.align		4
.L_32:
        /*00c8*/ 	.byte	0x04, 0x17
        /*00ca*/ 	.short	(.L_34 - .L_33)
.L_33:
        /*00cc*/ 	.word	0x00000000
        /*00d0*/ 	.short	0x000d
        /*00d2*/ 	.short	0x0048
        /*00d4*/ 	.byte	0x00, 0xf0, 0x11, 0x00


	//----- nvinfo : EIATTR_KPARAM_INFO
	.align		4
.L_34:
        /*00d8*/ 	.byte	0x04, 0x17
        /*00da*/ 	.short	(.L_36 - .L_35)
.L_35:
        /*00dc*/ 	.word	0x00000000
        /*00e0*/ 	.short	0x000c
        /*00e2*/ 	.short	0x0044
        /*00e4*/ 	.byte	0x00, 0xf0, 0x11, 0x00


	//----- nvinfo : EIATTR_KPARAM_INFO
	.align		4
.L_36:
        /*00e8*/ 	.byte	0x04, 0x17
        /*00ea*/ 	.short	(.L_38 - .L_37)
.L_37:
        /*00ec*/ 	.word	0x00000000
        /*00f0*/ 	.short	0x000b
        /*00f2*/ 	.short	0x0040
        /*00f4*/ 	.byte	0x00, 0xf0, 0x11, 0x00


	//----- nvinfo : EIATTR_KPARAM_INFO
	.align		4
.L_38:
        /*00f8*/ 	.byte	0x04, 0x17
        /*00fa*/ 	.short	(.L_40 - .L_39)
.L_39:
        /*00fc*/ 	.word	0x00000000
        /*0100*/ 	.short	0x000a
        /*0102*/ 	.short	0x003c
        /*0104*/ 	.byte	0x00, 0xf0, 0x11, 0x00


	//----- nvinfo : EIATTR_KPARAM_INFO
	.align		4
.L_40:
        /*0108*/ 	.byte	0x04, 0x17
        /*010a*/ 	.short	(.L_42 - .L_41)
.L_41:
        /*010c*/ 	.word	0x00000000
        /*0110*/ 	.short	0x0009
        /*0112*/ 	.short	0x0038
        /*0114*/ 	.byte	0x00, 0xf0, 0x11, 0x00


	//----- nvinfo : EIATTR_KPARAM_INFO
	.align		4
.L_42:
        /*0118*/ 	.byte	0x04, 0x17
        /*011a*/ 	.short	(.L_44 - .L_43)
.L_43:
        /*011c*/ 	.word	0x00000000
        /*0120*/ 	.short	0x0008
        /*0122*/ 	.short	0x0034
        /*0124*/ 	.byte	0x00, 0xf0, 0x11, 0x00


	//----- nvinfo : EIATTR_KPARAM_INFO
	.align		4
.L_44:
        /*0128*/ 	.byte	0x04, 0x17
        /*012a*/ 	.short	(.L_46 - .L_45)
.L_45:
        /*012c*/ 	.word	0x00000000
        /*0130*/ 	.short	0x0007
        /*0132*/ 	.short	0x0030
        /*0134*/ 	.byte	0x00, 0xf0, 0x11, 0x00


	//----- nvinfo : EIATTR_KPARAM_INFO
	.align		4
.L_46:
        /*0138*/ 	.byte	0x04, 0x17
        /*013a*/ 	.short	(.L_48 - .L_47)
.L_47:
        /*013c*/ 	.word	0x00000000
        /*0140*/ 	.short	0x0006
        /*0142*/ 	.short	0x002c
        /*0144*/ 	.byte	0x00, 0xf0, 0x11, 0x00


	//----- nvinfo : EIATTR_KPARAM_INFO
	.align		4
.L_48:
        /*0148*/ 	.byte	0x04, 0x17
        /*014a*/ 	.short	(.L_50 - .L_49)
.L_49:
        /*014c*/ 	.word	0x00000000
        /*0150*/ 	.short	0x0005
        /*0152*/ 	.short	0x0028
        /*0154*/ 	.byte	0x00, 0xf0, 0x11, 0x00


	//----- nvinfo : EIATTR_KPARAM_INFO
	.align		4
.L_50:
        /*0158*/ 	.byte	0x04, 0x17
        /*015a*/ 	.short	(.L_52 - .L_51)
.L_51:
        /*015c*/ 	.word	0x00000000
        /*0160*/ 	.short	0x0004
        /*0162*/ 	.short	0x0020
        /*0164*/ 	.byte	0x00, 0xf4, 0x21, 0x00


	//----- nvinfo : EIATTR_KPARAM_INFO
	.align		4
.L_52:
        /*0168*/ 	.byte	0x04, 0x17
        /*016a*/ 	.short	(.L_54 - .L_53)
.L_53:
        /*016c*/ 	.word	0x00000000
        /*0170*/ 	.short	0x0003
        /*0172*/ 	.short	0x0018
        /*0174*/ 	.byte	0x00, 0xf4, 0x21, 0x00


	//----- nvinfo : EIATTR_KPARAM_INFO
	.align		4
.L_54:
        /*0178*/ 	.byte	0x04, 0x17
        /*017a*/ 	.short	(.L_56 - .L_55)
.L_55:
        /*017c*/ 	.word	0x00000000
        /*0180*/ 	.short	0x0002
        /*0182*/ 	.short	0x0010
        /*0184*/ 	.byte	0x00, 0xf4, 0x21, 0x00


	//----- nvinfo : EIATTR_KPARAM_INFO
	.align		4
.L_56:
        /*0188*/ 	.byte	0x04, 0x17
        /*018a*/ 	.short	(.L_58 - .L_57)
.L_57:
        /*018c*/ 	.word	0x00000000
        /*0190*/ 	.short	0x0001
        /*0192*/ 	.short	0x0008
        /*0194*/ 	.byte	0x00, 0xf4, 0x21, 0x00


	//----- nvinfo : EIATTR_KPARAM_INFO
	.align		4
.L_58:
        /*0198*/ 	.byte	0x04, 0x17
        /*019a*/ 	.short	(.L_60 - .L_59)
.L_59:
        /*019c*/ 	.word	0x00000000
        /*01a0*/ 	.short	0x0000
        /*01a2*/ 	.short	0x0000
        /*01a4*/ 	.byte	0x00, 0xf4, 0x21, 0x00


	//----- nvinfo : EIATTR_SPARSE_MMA_MASK
	.align		4
.L_60:
        /*01a8*/ 	.byte	0x03, 0x50
        /*01aa*/ 	.short	0x0000


	//----- nvinfo : EIATTR_MAXREG_COUNT
	.align		4
        /*01ac*/ 	.byte	0x03, 0x1b
        /*01ae*/ 	.short	0x00ff


	//----- nvinfo : EIATTR_NUM_BARRIERS
	.align		4
        /*01b0*/ 	.byte	0x02, 0x4c
        /*01b2*/ 	.byte	0x01
	.zero		1


	//----- nvinfo : EIATTR_ANNOTATIONS
	.align		4
        /*01b4*/ 	.byte	0x04, 0x55
        /*01b6*/ 	.short	(.L_62 - .L_61)


	//   ....[0]....
.L_61:
        /*01b8*/ 	.word	0x00000001
        /*01bc*/ 	.byte	0x90, 0x0c, 0x00, 0x00, 0x01, 0x00, 0x00, 0x00, 0xd0, 0x0c, 0x00, 0x00, 0x01, 0x00, 0x00, 0x00
        /*01cc*/ 	.byte	0x10, 0x0d, 0x00, 0x00, 0x01, 0x00, 0x00, 0x00, 0xa0, 0x10, 0x00, 0x00, 0x01, 0x00, 0x00, 0x00
        /*01dc*/ 	.byte	0x00, 0x11, 0x00, 0x00, 0x01, 0x00, 0x00, 0x00, 0x40, 0x11, 0x00, 0x00, 0x01, 0x00, 0x00, 0x00
        /*01ec*/ 	.byte	0xd0, 0x14, 0x00, 0x00, 0x01, 0x00, 0x00, 0x00, 0xe0, 0x14, 0x00, 0x00, 0x01, 0x00, 0x00, 0x00
        /*01fc*/ 	.byte	0xf0, 0x14, 0x00, 0x00, 0x01, 0x00, 0x00, 0x00, 0x00, 0x15, 0x00, 0x00, 0x01, 0x00, 0x00, 0x00
        /*020c*/ 	.byte	0x10, 0x15, 0x00, 0x00, 0x01, 0x00, 0x00, 0x00, 0x20, 0x15, 0x00, 0x00


	//----- nvinfo : EIATTR_MERCURY_ISA_VERSION
	.align		4
.L_62:
        /*0218*/ 	.byte	0x03, 0x5f
        /*021a*/ 	.short	0x0101


	//----- nvinfo : EIATTR_COOP_GROUP_MASK_REGIDS
	.align		4
        /*021c*/ 	.byte	0x04, 0x29
        /*021e*/ 	.short	(.L_64 - .L_63)


	//   ....[0]....
.L_63:
        /*0220*/ 	.word	0xffffffff


	//   ....[1]....
        /*0224*/ 	.word	0xffffffff


	//   ....[2]....
        /*0228*/ 	.word	0xffffffff


	//   ....[3]....
        /*022c*/ 	.word	0xffffffff


	//   ....[4]....
        /*0230*/ 	.word	0xffffffff


	//   ....[5]....
        /*0234*/ 	.word	0xffffffff


	//   ....[6]....
        /*0238*/ 	.word	0xffffffff


	//   ....[7]....
        /*023c*/ 	.word	0xffffffff


	//   ....[8]....
        /*0240*/ 	.word	0xffffffff


	//   ....[9]....
        /*0244*/ 	.word	0xffffffff


	//   ....[10]....
        /*0248*/ 	.word	0xffffffff


	//   ....[11]....
        /*024c*/ 	.word	0xffffffff


	//   ....[12]....
        /*0250*/ 	.word	0xffffffff


	//   ....[13]....
        /*0254*/ 	.word	0xffffffff


	//   ....[14]....
        /*0258*/ 	.word	0xffffffff


	//   ....[15]....
        /*025c*/ 	.word	0xffffffff


	//----- nvinfo : EIATTR_COOP_GROUP_INSTR_OFFSETS
	.align		4
.L_64:
        /*0260*/ 	.byte	0x04, 0x28
        /*0262*/ 	.short	(.L_66 - .L_65)


	//   ....[0]....
.L_65:
        /*0264*/ 	.word	0x00004690


	//   ....[1]....
        /*0268*/ 	.word	0x00004750


	//   ....[2]....
        /*026c*/ 	.word	0x00004d90


	//   ....[3]....
        /*0270*/ 	.word	0x00004e20


	//   ....[4]....
        /*0274*/ 	.word	0x00005610


	//   ....[5]....
        /*0278*/ 	.word	0x000056f0


	//   ....[6]....
        /*027c*/ 	.word	0x00005ec0


	//   ....[7]....
        /*0280*/ 	.word	0x00005ef0


	//   ....[8]....
        /*0284*/ 	.word	0x00007df0


	//   ....[9]....
        /*0288*/ 	.word	0x00007e00


	//   ....[10]....
        /*028c*/ 	.word	0x00007e10


	//   ....[11]....
        /*0290*/ 	.word	0x00007e20


	//   ....[12]....
        /*0294*/ 	.word	0x00007e80


	//   ....[13]....
        /*0298*/ 	.word	0x00007ea0


	//   ....[14]....
        /*029c*/ 	.word	0x00007ec0


	//   ....[15]....
        /*02a0*/ 	.word	0x00007ee0


	//----- nvinfo : EIATTR_EXIT_INSTR_OFFSETS
	.align		4
.L_66:
        /*02a4*/ 	.byte	0x04, 0x1c
        /*02a6*/ 	.short	(.L_68 - .L_67)


	//   ....[0]....
.L_67:
        /*02a8*/ 	.word	0x00009580


	//----- nvinfo : EIATTR_REQNTID
	.align		4
.L_68:
        /*02ac*/ 	.byte	0x04, 0x10
        /*02ae*/ 	.short	(.L_70 - .L_69)
.L_69:
        /*02b0*/ 	.word	0x00000080
        /*02b4*/ 	.word	0x00000001
        /*02b8*/ 	.word	0x00000001


	//----- nvinfo : EIATTR_CBANK_PARAM_SIZE
	.align		4
.L_70:
        /*02bc*/ 	.byte	0x03, 0x19
        /*02be*/ 	.short	0x0088


	//----- nvinfo : EIATTR_PARAM_CBANK
	.align		4
        /*02c0*/ 	.byte	0x04, 0x0a
        /*02c2*/ 	.short	(.L_72 - .L_71)
	.align		4
.L_71:
        /*02c4*/ 	.word	index@(.nv.constant0.attn_fwd)
        /*02c8*/ 	.short	0x0210
        /*02ca*/ 	.short	0x0088


	//----- nvinfo : EIATTR_SW_WAR
	.align		4
.L_72:
        /*02cc*/ 	.byte	0x04, 0x36
        /*02ce*/ 	.short	(.L_74 - .L_73)
.L_73:
        /*02d0*/ 	.word	0x00000008
.L_74:


//--------------------- .nv.callgraph             --------------------------
	.section	.nv.callgraph,"",@"SHT_CUDA_CALLGRAPH"
	.align	4
	.sectionentsize	8
	.align		4
        /*0000*/ 	.word	0x00000000
	.align		4
        /*0004*/ 	.word	0xffffffff
	.align		4
        /*0008*/ 	.word	0x00000000
	.align		4
        /*000c*/ 	.word	0xfffffffe
	.align		4
        /*0010*/ 	.word	0x00000000
	.align		4
        /*0014*/ 	.word	0xfffffffd
	.align		4
        /*0018*/ 	.word	0x00000000
	.align		4
        /*001c*/ 	.word	0xfffffffc


//--------------------- .nv.constant4             --------------------------
	.section	.nv.constant4,"a",@progbits
	.align	8
	.align		8
.nv.constant4:
        /*0000*/ 	.dword	_$_str


//--------------------- .text.attn_fwd            --------------------------
	.section	.text.attn_fwd,"ax",@progbits
	.align	128
        .global         attn_fwd
        .type           attn_fwd,@function
        .size           attn_fwd,(.L_x_3 - attn_fwd)
        .other          attn_fwd,@"STO_CUDA_ENTRY STV_DEFAULT"
attn_fwd:
.text.attn_fwd:
[----:B------:R-:W0:Y:S08]  /*0000*/  LDC R1, c[0x0][0x28] ;  /* 0x00000a00ff017b82 */ /* 0x000e300000000800 */
[----:B------:R-:W1:Y:S01]  /*0010*/  S2UR UR6, SR_CTAID.X ;  /* 0x00000000000679c3 */ /* 0x000e620000002500 */
[----:B------:R-:W2:Y:S01]  /*0020*/  S2R R35, SR_TID.X ;  /* 0x0000000000237919 */ /* 0x000ea20000002100 */
[----:B------:R-:W-:Y:S01]  /*0030*/  ULDC.64 UR4, c[0x0][0x240] ;  /* 0x0000900000047ab9 */ /* 0x000fe20000000a00 */
[----:B------:R-:W-:Y:S01]  /*0040*/  ULDC.64 UR24, c[0x0][0x208] ;  /* 0x0000820000187ab9 */ /* 0x000fe20000000a00 */
[----:B0-----:R-:W-:-:S04]  /*0050*/  VIADD R1, R1, 0xffffffd0 ;  /* 0xffffffd001017836 */ /* 0x001fc80000000000 */
[----:B------:R-:W0:Y:S08]  /*0060*/  S2UR UR28, SR_CTAID.Y ;  /* 0x00000000001c79c3 */ /* 0x000e300000002600 */
[----:B------:R-:W3:Y:S01]  /*0070*/  LDC.64 R4, c[0x0][0x210] ;  /* 0x00008400ff047b82 */ /* 0x000ee20000000a00 */
[----:B-1----:R-:W-:-:S07]  /*0080*/  USHF.L.U32 UR6, UR6, 0x7, URZ ;  /* 0x0000000706067899 */ /* 0x002fce000800063f */
[----:B------:R-:W1:Y:S01]  /*0090*/  LDC R33, c[0x0][0x248] ;  /* 0x00009200ff217b82 */ /* 0x000e620000000800 */
[----:B------:R-:W-:Y:S01]  /*00a0*/  IMAD.U32 R0, RZ, RZ, UR6 ;  /* 0x00000006ff007e24 */ /* 0x000fe2000f8e00ff */
[----:B0-----:R-:W-:-:S04]  /*00b0*/  UIMAD UR4, UR28, UR4, URZ ;  /* 0x000000041c0472a4 */ /* 0x001fc8000f8e023f */
[----:B--2---:R-:W-:Y:S01]  /*00c0*/  LOP3.LUT R239, R0, 0x7f, R35, 0xf8, !PT ;  /* 0x0000007f00ef7812 */ /* 0x004fe200078ef823 */
[----:B------:R-:W-:-:S04]  /*00d0*/  USHF.L.U32 UR7, UR4, 0x1, URZ ;  /* 0x0000000104077899 */ /* 0x000fc8000800063f */
[----:B------:R-:W-:Y:S01]  /*00e0*/  IMAD R0, R239, UR5, RZ ;  /* 0x00000005ef007c24 */ /* 0x000fe2000f8e02ff */
[----:B------:R-:W-:-:S03]  /*00f0*/  UIMAD.WIDE UR4, UR4, 0x2, URZ ;  /* 0x00000002040478a5 */ /* 0x000fc6000f8e023f */
[C---:B------:R-:W-:Y:S02]  /*0100*/  IMAD.SHL.U32 R3, R0.reuse, 0x2, RZ ;  /* 0x0000000200037824 */ /* 0x040fe400078e00ff */
[----:B------:R-:W-:-:S03]  /*0110*/  IMAD.HI R0, R0, 0x2, RZ ;  /* 0x0000000200007827 */ /* 0x000fc600078e02ff */
[----:B---3--:R-:W-:Y:S01]  /*0120*/  IADD3 R2, P0, P1, R3, UR7, R4 ;  /* 0x0000000703027c10 */ /* 0x008fe2000f91e004 */
[C---:B-1----:R-:W-:Y:S02]  /*0130*/  IMAD.SHL.U32 R7, R33.reuse, 0x2, RZ ;  /* 0x0000000221077824 */ /* 0x042fe400078e00ff */
[C---:B------:R-:W-:Y:S01]  /*0140*/  IMAD R15, R33.reuse, 0x6, RZ ;  /* 0x00000006210f7824 */ /* 0x040fe200078e02ff */
[----:B------:R-:W-:Y:S01]  /*0150*/  IADD3.X R3, R0, UR5, R5, P0, P1 ;  /* 0x0000000500037c10 */ /* 0x000fe200087e2405 */
[----:B------:R-:W-:Y:S01]  /*0160*/  IMAD R5, R33, 0x12, RZ ;  /* 0x0000001221057824 */ /* 0x000fe200078e02ff */
[-C--:B------:R-:W-:Y:S01]  /*0170*/  IADD3 R4, P6, R7, R2.reuse, RZ ;  /* 0x0000000207047210 */ /* 0x080fe20007fde0ff */
[C---:B------:R-:W-:Y:S01]  /*0180*/  IMAD R23, R33.reuse, 0xa, RZ ;  /* 0x0000000a21177824 */ /* 0x040fe200078e02ff */
[CC--:B------:R-:W-:Y:S01]  /*0190*/  LEA R6, P4, R33.reuse, R2.reuse, 0x2 ;  /* 0x0000000221067211 */ /* 0x0c0fe200078810ff */
[----:B------:R-:W-:Y:S01]  /*01a0*/  IMAD R9, R33, 0x3, RZ ;  /* 0x0000000321097824 */ /* 0x000fe200078e02ff */
[-C--:B------:R-:W-:Y:S01]  /*01b0*/  IADD3 R20, P0, R5, R2.reuse, RZ ;  /* 0x0000000205147210 */ /* 0x080fe20007f1e0ff */
[C---:B------:R-:W-:Y:S01]  /*01c0*/  IMAD.SHL.U32 R11, R33.reuse, 0x4, RZ ;  /* 0x00000004210b7824 */ /* 0x040fe200078e00ff */
[CC--:B------:R-:W-:Y:S01]  /*01d0*/  LEA.HI.X.SX32 R5, R33.reuse, R3.reuse, 0x1, P6 ;  /* 0x0000000321057211 */ /* 0x0c0fe200030f0eff */
[----:B------:R-:W-:Y:S01]  /*01e0*/  IMAD R13, R33, 0x5, RZ ;  /* 0x00000005210d7824 */ /* 0x000fe200078e02ff */
[-C--:B------:R-:W-:Y:S01]  /*01f0*/  LEA.HI.X.SX32 R7, R7, R3.reuse, 0x1, P4 ;  /* 0x0000000307077211 */ /* 0x080fe200020f0eff */
[----:B------:R-:W-:Y:S01]  /*0200*/  IMAD R27, R33, 0xc, RZ ;  /* 0x0000000c211b7824 */ /* 0x000fe200078e02ff */
[-C--:B------:R-:W-:Y:S01]  /*0210*/  IADD3 R8, P5, R15, R2.reuse, RZ ;  /* 0x000000020f087210 */ /* 0x080fe20007fbe0ff */
[C---:B------:R-:W-:Y:S01]  /*0220*/  IMAD R31, R33.reuse, 0xe, RZ ;  /* 0x0000000e211f7824 */ /* 0x040fe200078e02ff */
[CC--:B------:R-:W-:Y:S01]  /*0230*/  LEA R10, P6, R33.reuse, R2.reuse, 0x3 ;  /* 0x00000002210a7211 */ /* 0x0c0fe200078c18ff */
[----:B------:R-:W-:Y:S01]  /*0240*/  IMAD R17, R33, 0x7, RZ ;  /* 0x0000000721117824 */ /* 0x000fe200078e02ff */
[-C--:B------:R-:W-:Y:S01]  /*0250*/  IADD3 R12, P4, R23, R2.reuse, RZ ;  /* 0x00000002170c7210 */ /* 0x080fe20007f9e0ff */
[----:B------:R-:W-:Y:S01]  /*0260*/  IMAD.SHL.U32 R19, R33, 0x8, RZ ;  /* 0x0000000821137824 */ /* 0x000fe200078e00ff */
[-C--:B------:R-:W-:Y:S01]  /*0270*/  LEA.HI.X.SX32 R9, R9, R3.reuse, 0x1, P5 ;  /* 0x0000000309097211 */ /* 0x080fe200028f0eff */
[----:B------:R-:W-:Y:S01]  /*0280*/  IMAD R25, R33, 0x14, RZ ;  /* 0x0000001421197824 */ /* 0x000fe200078e02ff */
[-C--:B------:R-:W-:Y:S01]  /*0290*/  LEA.HI.X.SX32 R11, R11, R3.reuse, 0x1, P6 ;  /* 0x000000030b0b7211 */ /* 0x080fe200030f0eff */
[----:B------:R-:W-:Y:S01]  /*02a0*/  IMAD R29, R33, 0x16, RZ ;  /* 0x00000016211d7824 */ /* 0x000fe200078e02ff */
[----:B------:R-:W-:Y:S01]  /*02b0*/  LEA.HI.X.SX32 R13, R13, R3, 0x1, P4 ;  /* 0x000000030d0d7211 */ /* 0x000fe200020f0eff */
[----:B------:R-:W-:Y:S01]  /*02c0*/  IMAD R37, R33, 0x18, RZ ;  /* 0x0000001821257824 */ /* 0x000fe200078e02ff */
[-C--:B------:R-:W-:Y:S01]  /*02d0*/  IADD3 R14, P5, R27, R2.reuse, RZ ;  /* 0x000000021b0e7210 */ /* 0x080fe20007fbe0ff */
[----:B------:R-:W-:Y:S01]  /*02e0*/  IMAD R39, R33, 0x1a, RZ ;  /* 0x0000001a21277824 */ /* 0x000fe200078e02ff */
[-C--:B------:R-:W-:Y:S01]  /*02f0*/  IADD3 R16, P6, R31, R2.reuse, RZ ;  /* 0x000000021f107210 */ /* 0x080fe20007fde0ff */
[C---:B------:R-:W-:Y:S01]  /*0300*/  IMAD R41, R33.reuse, 0x1c, RZ ;  /* 0x0000001c21297824 */ /* 0x040fe200078e02ff */
[C---:B------:R-:W-:Y:S01]  /*0310*/  LEA R18, P4, R33.reuse, R2, 0x4 ;  /* 0x0000000221127211 */ /* 0x040fe200078820ff */
[----:B------:R-:W-:-:S02]  /*0320*/  IMAD R43, R33, 0x1e, RZ ;  /* 0x0000001e212b7824 */ /* 0x000fc400078e02ff */
[----:B------:R-:W-:Y:S01]  /*0330*/  IMAD R21, R33, 0x9, RZ ;  /* 0x0000000921157824 */ /* 0x000fe200078e02ff */
[-C--:B------:R-:W-:Y:S01]  /*0340*/  LEA.HI.X.SX32 R15, R15, R3.reuse, 0x1, P5 ;  /* 0x000000030f0f7211 */ /* 0x080fe200028f0eff */
[----:B------:R0:W2:Y:S01]  /*0350*/  LDG.E.U16 R0, desc[UR24][R2.64] ;  /* 0x0000001802007981 */ /* 0x0000a2000c1e1500 */
[-C--:B------:R-:W-:Y:S02]  /*0360*/  LEA.HI.X.SX32 R17, R17, R3.reuse, 0x1, P6 ;  /* 0x0000000311117211 */ /* 0x080fe400030f0eff */
[----:B------:R-:W-:Y:S01]  /*0370*/  LEA.HI.X.SX32 R19, R19, R3, 0x1, P4 ;  /* 0x0000000313137211 */ /* 0x000fe200020f0eff */
[----:B------:R-:W3:Y:S01]  /*0380*/  LDG.E.U16 R4, desc[UR24][R4.64] ;  /* 0x0000001804047981 */ /* 0x000ee2000c1e1500 */
[-C--:B------:R-:W-:Y:S02]  /*0390*/  IADD3 R22, P3, R25, R2.reuse, RZ ;  /* 0x0000000219167210 */ /* 0x080fe40007f7e0ff */
[-C--:B------:R-:W-:Y:S01]  /*03a0*/  IADD3 R24, P2, R29, R2.reuse, RZ ;  /* 0x000000021d187210 */ /* 0x080fe20007f5e0ff */
[----:B------:R-:W-:Y:S01]  /*03b0*/  IMAD R29, R33, 0xd, RZ ;  /* 0x0000000d211d7824 */ /* 0x000fe200078e02ff */
[-C--:B------:R-:W-:Y:S01]  /*03c0*/  IADD3 R26, P1, R37, R2.reuse, RZ ;  /* 0x00000002251a7210 */ /* 0x080fe20007f3e0ff */
[----:B------:R-:W4:Y:S01]  /*03d0*/  LDG.E.U16 R18, desc[UR24][R18.64] ;  /* 0x0000001812127981 */ /* 0x000f22000c1e1500 */
[----:B------:R-:W-:-:S02]  /*03e0*/  IADD3 R28, P5, R39, R2, RZ ;  /* 0x00000002271c7210 */ /* 0x000fc40007fbe0ff */
[-C--:B------:R-:W-:Y:S01]  /*03f0*/  IADD3 R30, P6, R41, R2.reuse, RZ ;  /* 0x00000002291e7210 */ /* 0x080fe20007fde0ff */
[----:B------:R1:W5:Y:S01]  /*0400*/  LDG.E.U16 R6, desc[UR24][R6.64] ;  /* 0x0000001806067981 */ /* 0x000362000c1e1500 */
[----:B------:R-:W-:Y:S01]  /*0410*/  IADD3 R32, P4, R43, R2, RZ ;  /* 0x000000022b207210 */ /* 0x000fe20007f9e0ff */
[----:B0-----:R-:W-:Y:S01]  /*0420*/  IMAD R2, R33, 0xb, RZ ;  /* 0x0000000b21027824 */ /* 0x001fe200078e02ff */
[-C--:B------:R-:W-:Y:S01]  /*0430*/  LEA.HI.X.SX32 R21, R21, R3.reuse, 0x1, P0 ;  /* 0x0000000315157211 */ /* 0x080fe200000f0eff */
[----:B------:R-:W-:Y:S01]  /*0440*/  IMAD R33, R33, 0xf, RZ ;  /* 0x0000000f21217824 */ /* 0x000fe200078e02ff */
[-C--:B------:R-:W-:Y:S01]  /*0450*/  LEA.HI.X.SX32 R23, R23, R3.reuse, 0x1, P3 ;  /* 0x0000000317177211 */ /* 0x080fe200018f0eff */
[----:B------:R-:W5:Y:S01]  /*0460*/  LDG.E.U16 R8, desc[UR24][R8.64] ;  /* 0x0000001808087981 */ /* 0x000f62000c1e1500 */
[-C--:B------:R-:W-:Y:S02]  /*0470*/  LEA.HI.X.SX32 R25, R2, R3.reuse, 0x1, P2 ;  /* 0x0000000302197211 */ /* 0x080fe400010f0eff */
[-C--:B------:R-:W-:Y:S01]  /*0480*/  LEA.HI.X.SX32 R27, R27, R3.reuse, 0x1, P1 ;  /* 0x000000031b1b7211 */ /* 0x080fe200008f0eff */
[----:B------:R-:W5:Y:S01]  /*0490*/  LDG.E.U16 R20, desc[UR24][R20.64] ;  /* 0x0000001814147981 */ /* 0x000f62000c1e1500 */
[----:B------:R-:W-:-:S02]  /*04a0*/  LEA.HI.X.SX32 R29, R29, R3, 0x1, P5 ;  /* 0x000000031d1d7211 */ /* 0x000fc400028f0eff */
[-C--:B------:R-:W-:Y:S01]  /*04b0*/  LEA.HI.X.SX32 R31, R31, R3.reuse, 0x1, P6 ;  /* 0x000000031f1f7211 */ /* 0x080fe200030f0eff */
[----:B------:R-:W5:Y:S01]  /*04c0*/  LDG.E.U16 R22, desc[UR24][R22.64] ;  /* 0x0000001816167981 */ /* 0x000f62000c1e1500 */
[----:B------:R-:W-:-:S03]  /*04d0*/  LEA.HI.X.SX32 R33, R33, R3, 0x1, P4 ;  /* 0x0000000321217211 */ /* 0x000fc600020f0eff */
[----:B------:R-:W5:Y:S04]  /*04e0*/  LDG.E.U16 R24, desc[UR24][R24.64] ;  /* 0x0000001818187981 */ /* 0x000f68000c1e1500 */
[----:B------:R0:W5:Y:S04]  /*04f0*/  LDG.E.U16 R11, desc[UR24][R10.64] ;  /* 0x000000180a0b7981 */ /* 0x000168000c1e1500 */
[----:B------:R-:W5:Y:S04]  /*0500*/  LDG.E.U16 R26, desc[UR24][R26.64] ;  /* 0x000000181a1a7981 */ /* 0x000f68000c1e1500 */
[----:B------:R-:W5:Y:S04]  /*0510*/  LDG.E.U16 R12, desc[UR24][R12.64] ;  /* 0x000000180c0c7981 */ /* 0x000f68000c1e1500 */
[----:B------:R-:W5:Y:S04]  /*0520*/  LDG.E.U16 R28, desc[UR24][R28.64] ;  /* 0x000000181c1c7981 */ /* 0x000f68000c1e1500 */
[----:B------:R0:W5:Y:S04]  /*0530*/  LDG.E.U16 R14, desc[UR24][R14.64] ;  /* 0x000000180e0e7981 */ /* 0x000168000c1e1500 */
[----:B------:R-:W5:Y:S04]  /*0540*/  LDG.E.U16 R30, desc[UR24][R30.64] ;  /* 0x000000181e1e7981 */ /* 0x000f68000c1e1500 */
[----:B------:R-:W5:Y:S04]  /*0550*/  LDG.E.U16 R17, desc[UR24][R16.64] ;  /* 0x0000001810117981 */ /* 0x000f68000c1e1500 */
[----:B------:R-:W5:Y:S01]  /*0560*/  LDG.E.U16 R33, desc[UR24][R32.64] ;  /* 0x0000001820217981 */ /* 0x000f62000c1e1500 */
[----:B------:R-:W0:Y:S01]  /*0570*/  S2UR UR4, SR_CgaCtaId ;  /* 0x00000000000479c3 */ /* 0x000e220000008800 */
[C---:B-1----:R-:W-:Y:S01]  /*0580*/  IMAD.SHL.U32 R7, R35.reuse, 0x2, RZ ;  /* 0x0000000223077824 */ /* 0x042fe200078e00ff */
[----:B------:R-:W-:Y:S01]  /*0590*/  LOP3.LUT R34, R35, 0x40, RZ, 0xc0, !PT ;  /* 0x0000004023227812 */ /* 0x000fe200078ec0ff */
[----:B------:R-:W-:-:S03]  /*05a0*/  UMOV UR29, 0x400 ;  /* 0x00000400001d7882 */ /* 0x000fc60000000000 */
[----:B------:R-:W-:Y:S01]  /*05b0*/  LOP3.LUT R3, R7, 0x7e, RZ, 0xc0, !PT ;  /* 0x0000007e07037812 */ /* 0x000fe200078ec0ff */
[----:B------:R-:W-:-:S04]  /*05c0*/  UIADD3 UR32, UR6, 0x80, URZ ;  /* 0x0000008006207890 */ /* 0x000fc8000fffe03f */
[----:B------:R-:W-:Y:S01]  /*05d0*/  IMAD R3, R34, 0x20, R3 ;  /* 0x0000002022037824 */ /* 0x000fe200078e0203 */
[----:B------:R-:W-:-:S04]  /*05e0*/  UISETP.GE.AND UP0, UPT, UR32, 0x1, UPT ;  /* 0x000000012000788c */ /* 0x000fc8000bf06270 */
[C---:B------:R-:W-:Y:S01]  /*05f0*/  LOP3.LUT R170, R3.reuse, 0x10, RZ, 0x3c, !PT ;  /* 0x0000001003aa7812 */ /* 0x040fe200078e3cff */
[----:B0-----:R-:W-:Y:S01]  /*0600*/  ULEA UR29, UR4, UR29, 0x18 ;  /* 0x0000001d041d7291 */ /* 0x001fe2000f8ec03f */
[C---:B------:R-:W-:Y:S02]  /*0610*/  LOP3.LUT R169, R3.reuse, 0x20, RZ, 0x3c, !PT ;  /* 0x0000002003a97812 */ /* 0x040fe400078e3cff */
[C---:B------:R-:W-:Y:S02]  /*0620*/  LOP3.LUT R168, R3.reuse, 0x30, RZ, 0x3c, !PT ;  /* 0x0000003003a87812 */ /* 0x040fe400078e3cff */
[----:B------:R-:W-:Y:S02]  /*0630*/  PLOP3.LUT P0, PT, PT, PT, UP0, 0x80, 0x0 ;  /* 0x000000000000781c */ /* 0x000fe40003f0f008 */
[C---:B------:R-:W-:Y:S02]  /*0640*/  LOP3.LUT R2, R3.reuse, 0x50, RZ, 0x3c, !PT ;  /* 0x0000005003027812 */ /* 0x040fe400078e3cff */
[----:B------:R-:W-:Y:S01]  /*0650*/  LOP3.LUT R252, R3, 0x70, RZ, 0x3c, !PT ;  /* 0x0000007003fc7812 */ /* 0x000fe200078e3cff */
[----:B------:R-:W-:Y:S01]  /*0660*/  IMAD.MOV.U32 R10, RZ, RZ, 0x3f800000 ;  /* 0x3f800000ff0a7424 */ /* 0x000fe200078e00ff */
[----:B------:R-:W-:Y:S01]  /*0670*/  CS2R R160, SRZ ;  /* 0x0000000000a07805 */ /* 0x000fe2000001ff00 */
[----:B------:R-:W-:Y:S01]  /*0680*/  IMAD.MOV.U32 R122, RZ, RZ, -0x800000 ;  /* 0xff800000ff7a7424 */ /* 0x000fe200078e00ff */
[----:B------:R-:W-:Y:S01]  /*0690*/  CS2R R162, SRZ ;  /* 0x0000000000a27805 */ /* 0x000fe2000001ff00 */
[----:B------:R-:W-:Y:S01]  /*06a0*/  IMAD.MOV.U32 R203, RZ, RZ, -0x800000 ;  /* 0xff800000ffcb7424 */ /* 0x000fe200078e00ff */
[----:B------:R-:W-:Y:S01]  /*06b0*/  CS2R R164, SRZ ;  /* 0x0000000000a47805 */ /* 0x000fe2000001ff00 */
[----:B------:R-:W-:Y:S01]  /*06c0*/  IMAD.MOV.U32 R15, RZ, RZ, 0x3f800000 ;  /* 0x3f800000ff0f7424 */ /* 0x000fe200078e00ff */
[----:B------:R-:W-:-:S02]  /*06d0*/  CS2R R166, SRZ ;  /* 0x0000000000a67805 */ /* 0x000fc4000001ff00 */
[----:B------:R-:W-:Y:S02]  /*06e0*/  CS2R R152, SRZ ;  /* 0x0000000000987805 */ /* 0x000fe4000001ff00 */
[----:B------:R-:W-:Y:S02]  /*06f0*/  CS2R R154, SRZ ;  /* 0x00000000009a7805 */ /* 0x000fe4000001ff00 */
[----:B------:R-:W-:Y:S02]  /*0700*/  CS2R R156, SRZ ;  /* 0x00000000009c7805 */ /* 0x000fe4000001ff00 */
[----:B------:R-:W-:Y:S02]  /*0710*/  CS2R R158, SRZ ;  /* 0x00000000009e7805 */ /* 0x000fe4000001ff00 */
[----:B------:R-:W-:Y:S01]  /*0720*/  LOP3.LUT R5, R35, 0x60, RZ, 0xc0, !PT ;  /* 0x0000006023057812 */ /* 0x000fe200078ec0ff */
[----:B--2---:R0:W-:Y:S04]  /*0730*/  STS.U16 [R3+UR29], R0 ;  /* 0x0000000003007988 */ /* 0x0041e8000800041d */
[----:B----4-:R-:W-:Y:S04]  /*0740*/  STS.U16 [R3+UR29+0x400], R18 ;  /* 0x0004001203007988 */ /* 0x010fe8000800041d */
[----:B---3--:R1:W-:Y:S01]  /*0750*/  STS.U16 [R170+UR29+0x80], R4 ;  /* 0x00008004aa007988 */ /* 0x0083e2000800041d */
[----:B0-----:R-:W-:-:S03]  /*0760*/  LOP3.LUT R0, R3, 0x60, RZ, 0x3c, !PT ;  /* 0x0000006003007812 */ /* 0x001fc600078e3cff */
[----:B-----5:R-:W-:Y:S01]  /*0770*/  STS.U16 [R170+UR29+0x480], R20 ;  /* 0x00048014aa007988 */ /* 0x020fe2000800041d */
[----:B-1----:R-:W-:-:S03]  /*0780*/  LOP3.LUT R4, R3, 0x40, RZ, 0x3c, !PT ;  /* 0x0000004003047812 */ /* 0x002fc600078e3cff */
[----:B------:R-:W-:Y:S04]  /*0790*/  STS.U16 [R169+UR29+0x100], R6 ;  /* 0x00010006a9007988 */ /* 0x000fe8000800041d */
[----:B------:R-:W-:Y:S04]  /*07a0*/  STS.U16 [R169+UR29+0x500], R22 ;  /* 0x00050016a9007988 */ /* 0x000fe8000800041d */
[----:B------:R-:W-:Y:S04]  /*07b0*/  STS.U16 [R168+UR29+0x180], R8 ;  /* 0x00018008a8007988 */ /* 0x000fe8000800041d */
[----:B------:R-:W-:Y:S04]  /*07c0*/  STS.U16 [R168+UR29+0x580], R24 ;  /* 0x00058018a8007988 */ /* 0x000fe8000800041d */
[----:B------:R0:W-:Y:S04]  /*07d0*/  STS.U16 [R4+UR29+0x200], R11 ;  /* 0x0002000b04007988 */ /* 0x0001e8000800041d */
[----:B------:R-:W-:Y:S04]  /*07e0*/  STS.U16 [R4+UR29+0x600], R26 ;  /* 0x0006001a04007988 */ /* 0x000fe8000800041d */
[----:B------:R-:W-:Y:S04]  /*07f0*/  STS.U16 [R2+UR29+0x280], R12 ;  /* 0x0002800c02007988 */ /* 0x000fe8000800041d */
[----:B------:R1:W-:Y:S04]  /*0800*/  STS.U16 [R2+UR29+0x680], R28 ;  /* 0x0006801c02007988 */ /* 0x0003e8000800041d */
[----:B------:R-:W-:Y:S04]  /*0810*/  STS.U16 [R0+UR29+0x300], R14 ;  /* 0x0003000e00007988 */ /* 0x000fe8000800041d */
[----:B------:R2:W-:Y:S01]  /*0820*/  STS.U16 [R0+UR29+0x700], R30 ;  /* 0x0007001e00007988 */ /* 0x0005e2000800041d */
[----:B0-----:R-:W-:-:S03]  /*0830*/  IMAD.MOV.U32 R11, RZ, RZ, 0x3f800000 ;  /* 0x3f800000ff0b7424 */ /* 0x001fc600078e00ff */
[----:B------:R0:W-:Y:S01]  /*0840*/  STS.U16 [R252+UR29+0x380], R17 ;  /* 0x00038011fc007988 */ /* 0x0001e2000800041d */
[----:B-1----:R-:W-:-:S03]  /*0850*/  IMAD.MOV.U32 R2, RZ, RZ, -0x800000 ;  /* 0xff800000ff027424 */ /* 0x002fc600078e00ff */
[----:B------:R0:W-:Y:S01]  /*0860*/  STS.U16 [R252+UR29+0x780], R33 ;  /* 0x00078021fc007988 */ /* 0x0001e2000800041d */
[----:B------:R-:W-:Y:S01]  /*0870*/  IMAD.MOV.U32 R12, RZ, RZ, 0x3f800000 ;  /* 0x3f800000ff0c7424 */ /* 0x000fe200078e00ff */
[C---:B------:R-:W-:Y:S01]  /*0880*/  LOP3.LUT R4, R35.reuse, 0x7f, RZ, 0xc0, !PT ;  /* 0x0000007f23047812 */ /* 0x040fe200078ec0ff */
[----:B--2---:R-:W-:Y:S01]  /*0890*/  IMAD.MOV.U32 R0, RZ, RZ, -0x800000 ;  /* 0xff800000ff007424 */ /* 0x004fe200078e00ff */
[----:B------:R-:W-:Y:S01]  /*08a0*/  LOP3.LUT R6, R35, 0xf, RZ, 0xc0, !PT ;  /* 0x0000000f23067812 */ /* 0x000fe200078ec0ff */
[----:B------:R-:W-:Y:S06]  /*08b0*/  @!P0 BRA `(.L_x_0) ;  /* 0x0000007400d88947 */ /* 0x000fec0003800000 */
[----:B------:R-:W-:Y:S01]  /*08c0*/  ULDC.64 UR16, c[0x0][0x250] ;  /* 0x0000940000107ab9 */ /* 0x000fe20000000a00 */
[----:B------:R-:W-:Y:S01]  /*08d0*/  ISETP.NE.U32.AND P0, PT, R34, RZ, PT ;  /* 0x000000ff2200720c */ /* 0x000fe20003f05070 */
[----:B------:R-:W-:Y:S01]  /*08e0*/  UIMAD UR16, UR28, UR16, URZ ;  /* 0x000000101c1072a4 */ /* 0x000fe2000f8e023f */
[--C-:B------:R-:W-:Y:S01]  /*08f0*/  SHF.R.U32.HI R8, RZ, 0x2, R35.reuse ;  /* 0x00000002ff087819 */ /* 0x100fe20000011623 */
[----:B------:R-:W-:Y:S01]  /*0900*/  ULDC UR4, c[0x0][0x258] ;  /* 0x0000960000047ab9 */ /* 0x000fe20000000800 */
[----:B------:R-:W-:Y:S01]  /*0910*/  SEL R0, RZ, 0x90, !P0 ;  /* 0x00000090ff007807 */ /* 0x000fe20004000000 */
[----:B------:R-:W-:Y:S01]  /*0920*/  IMAD R6, R6, UR4, RZ ;  /* 0x0000000406067c24 */ /* 0x000fe2000f8e02ff */
[----:B------:R-:W-:Y:S01]  /*0930*/  USHF.L.U32 UR4, UR16, 0x1, URZ ;  /* 0x0000000110047899 */ /* 0x000fe2000800063f */
[----:B------:R-:W-:Y:S01]  /*0940*/  SHF.R.U32.HI R35, RZ, 0x4, R35 ;  /* 0x00000004ff237819 */ /* 0x000fe20000011623 */
[----:B------:R-:W-:Y:S01]  /*0950*/  ULDC.64 UR20, c[0x0][0x260] ;  /* 0x0000980000147ab9 */ /* 0x000fe20000000a00 */
[----:B------:R-:W-:Y:S01]  /*0960*/  LOP3.LUT R7, R0, 0x7e, R7, 0x78, !PT ;  /* 0x0000007e00077812 */ /* 0x000fe200078e7807 */
[----:B------:R-:W-:Y:S01]  /*0970*/  UIMAD UR20, UR28, UR20, URZ ;  /* 0x000000141c1472a4 */ /* 0x000fe2000f8e023f */
[----:B------:R-:W-:Y:S01]  /*0980*/  IMAD.SHL.U32 R0, R6, 0x2, RZ ;  /* 0x0000000206007824 */ /* 0x000fe200078e00ff */
[----:B------:R-:W-:Y:S01]  /*0990*/  ULDC.64 UR8, c[0x0][0x218] ;  /* 0x0000860000087ab9 */ /* 0x000fe20000000a00 */
[----:B------:R-:W-:Y:S01]  /*09a0*/  IMAD.U32 R215, RZ, RZ, UR4 ;  /* 0x00000004ffd77e24 */ /* 0x000fe2000f8e00ff */
[----:B------:R-:W-:Y:S01]  /*09b0*/  USHF.L.U32 UR5, UR20, 0x1, URZ ;  /* 0x0000000114057899 */ /* 0x000fe2000800063f */
[----:B------:R-:W-:Y:S01]  /*09c0*/  SHF.R.U32.HI R5, RZ, 0x1, R5 ;  /* 0x00000001ff057819 */ /* 0x000fe20000011605 */
[----:B------:R-:W-:Y:S01]  /*09d0*/  IMAD R4, R4, UR21, RZ ;  /* 0x0000001504047c24 */ /* 0x000fe2000f8e02ff */
[----:B------:R-:W-:Y:S01]  /*09e0*/  SGXT.U32 R8, R8, 0x3 ;  /* 0x000000030808781a */ /* 0x000fe20000000000 */
[----:B------:R-:W-:Y:S01]  /*09f0*/  IMAD.U32 R9, RZ, RZ, UR17 ;  /* 0x00000011ff097e24 */ /* 0x000fe2000f8e00ff */
[----:B------:R-:W-:Y:S01]  /*0a00*/  IADD3 R215, P0, P1, R0, UR8, R215 ;  /* 0x0000000800d77c10 */ /* 0x000fe2000f91e0d7 */
[----:B------:R-:W-:Y:S01]  /*0a10*/  IMAD.U32 R197, RZ, RZ, UR5 ;  /* 0x00000005ffc57e24 */ /* 0x000fe2000f8e00ff */
[----:B------:R-:W-:Y:S01]  /*0a20*/  SGXT.U32 R0, R35, 0x3 ;  /* 0x000000032300781a */ /* 0x000fe20000000000 */
[----:B------:R-:W-:Y:S01]  /*0a30*/  UIMAD.WIDE UR4, UR16, 0x2, URZ ;  /* 0x00000002100478a5 */ /* 0x000fe2000f8e023f */
[----:B------:R-:W-:Y:S01]  /*0a40*/  LOP3.LUT R8, R5, UR6, R8, 0xfe, !PT ;  /* 0x0000000605087c12 */ /* 0x000fe2000f8efe08 */
[----:B------:R-:W-:Y:S01]  /*0a50*/  UIMAD.WIDE UR6, UR20, 0x2, URZ ;  /* 0x00000002140678a5 */ /* 0x000fe2000f8e023f */
[----:B------:R-:W-:Y:S01]  /*0a60*/  IMAD.SHL.U32 R196, R4, 0x2, RZ ;  /* 0x0000000204c47824 */ /* 0x000fe200078e00ff */
[----:B------:R-:W-:Y:S01]  /*0a70*/  ULDC.64 UR10, c[0x0][0x220] ;  /* 0x00008800000a7ab9 */ /* 0x000fe20000000a00 */
[----:B------:R-:W-:Y:S01]  /*0a80*/  IMAD R0, R0, UR17, RZ ;  /* 0x0000001100007c24 */ /* 0x000fe2000f8e02ff */
[----:B------:R-:W1:Y:S01]  /*0a90*/  LDC R43, c[0x0][0x268] ;  /* 0x00009a00ff2b7b82 */ /* 0x000e620000000800 */
[----:B------:R-:W-:Y:S01]  /*0aa0*/  IMAD.U32 R11, RZ, RZ, UR17 ;  /* 0x00000011ff0b7e24 */ /* 0x000fe2000f8e00ff */
[----:B------:R-:W-:Y:S01]  /*0ab0*/  IADD3 R196, P2, P3, R196, UR10, R197 ;  /* 0x0000000ac4c47c10 */ /* 0x000fe2000fb5e0c5 */
[----:B------:R-:W-:Y:S01]  /*0ac0*/  IMAD R2, R9, 0x8, R0 ;  /* 0x0000000809027824 */ /* 0x000fe200078e0200 */
[----:B------:R-:W-:Y:S01]  /*0ad0*/  USHF.R.U32.HI UR4, URZ, 0x4, UR29 ;  /* 0x000000043f047899 */ /* 0x000fe2000801161d */
[----:B------:R-:W-:Y:S01]  /*0ae0*/  IMAD.HI R6, R6, 0x2, RZ ;  /* 0x0000000206067827 */ /* 0x000fe200078e02ff */
[----:B------:R-:W-:-:S02]  /*0af0*/  CS2R R160, SRZ ;  /* 0x0000000000a07805 */ /* 0x000fc4000001ff00 */
[----:B------:R-:W-:Y:S01]  /*0b00*/  CS2R R162, SRZ ;  /* 0x0000000000a27805 */ /* 0x000fe2000001ff00 */
[----:B------:R-:W-:Y:S01]  /*0b10*/  USGXT.U32 UR4, UR4, 0xe ;  /* 0x0000000e0404789a */ /* 0x000fe20008000000 */
[----:B------:R-:W-:Y:S01]  /*0b20*/  IMAD.HI R5, R4, 0x2, RZ ;  /* 0x0000000204057827 */ /* 0x000fe200078e02ff */
[----:B------:R-:W-:Y:S02]  /*0b30*/  CS2R R164, SRZ ;  /* 0x0000000000a47805 */ /* 0x000fe4000001ff00 */
[----:B------:R-:W-:Y:S02]  /*0b40*/  CS2R R166, SRZ ;  /* 0x0000000000a67805 */ /* 0x000fe4000001ff00 */
[----:B------:R-:W-:Y:S01]  /*0b50*/  CS2R R152, SRZ ;  /* 0x0000000000987805 */ /* 0x000fe2000001ff00 */
[----:B------:R-:W-:Y:S01]  /*0b60*/  IMAD.U32 R13, RZ, RZ, UR5 ;  /* 0x00000005ff0d7e24 */ /* 0x000fe2000f8e00ff */
[----:B------:R-:W-:Y:S01]  /*0b70*/  UIADD3 UR5, UR29, 0x1000, URZ ;  /* 0x000010001d057890 */ /* 0x000fe2000fffe03f */
[----:B------:R-:W-:Y:S01]  /*0b80*/  IMAD.U32 R10, RZ, RZ, UR7 ;  /* 0x00000007ff0a7e24 */ /* 0x000fe2000f8e00ff */
[----:B------:R-:W-:Y:S01]  /*0b90*/  CS2R R154, SRZ ;  /* 0x00000000009a7805 */ /* 0x000fe2000001ff00 */
[----:B------:R-:W-:Y:S01]  /*0ba0*/  IMAD R4, R11, 0x8, R2 ;  /* 0x000000080b047824 */ /* 0x000fe200078e0202 */
[----:B------:R-:W-:Y:S01]  /*0bb0*/  IADD3.X R13, R6, UR9, R13, P0, P1 ;  /* 0x00000009060d7c10 */ /* 0x000fe200087e240d */
[----:B------:R-:W-:Y:S01]  /*0bc0*/  IMAD.U32 R6, RZ, RZ, UR17 ;  /* 0x00000011ff067e24 */ /* 0x000fe2000f8e00ff */
[----:B------:R-:W-:Y:S01]  /*0bd0*/  IADD3.X R197, R5, UR11, R10, P2, P3 ;  /* 0x0000000b05c57c10 */ /* 0x000fe200097e640a */
[C---:B------:R-:W-:Y:S01]  /*0be0*/  IMAD R5, R9.reuse, 0x8, R4 ;  /* 0x0000000809057824 */ /* 0x040fe200078e0204 */
[-C--:B------:R-:W-:Y:S01]  /*0bf0*/  LEA R172, P0, R0, R215.reuse, 0x1 ;  /* 0x000000d700ac7211 */ /* 0x080fe200078008ff */
[----:B------:R-:W-:Y:S01]  /*0c00*/  IMAD.U32 R10, RZ, RZ, UR17 ;  /* 0x00000011ff0a7e24 */ /* 0x000fe2000f8e00ff */
[----:B------:R-:W-:Y:S01]  /*0c10*/  LEA R170, P1, R2, R215, 0x1 ;  /* 0x000000d702aa7211 */ /* 0x000fe200078208ff */
[----:B------:R-:W-:Y:S01]  /*0c20*/  IMAD R6, R6, 0x8, R5 ;  /* 0x0000000806067824 */ /* 0x000fe200078e0205 */
[----:B------:R-:W-:Y:S01]  /*0c30*/  LEA.HI.X.SX32 R173, R0, R13, 0x1, P0 ;  /* 0x0000000d00ad7211 */ /* 0x000fe200000f0eff */
[----:B------:R-:W-:Y:S01]  /*0c40*/  IMAD.U32 R12, RZ, RZ, UR17 ;  /* 0x00000011ff0c7e24 */ /* 0x000fe2000f8e00ff */
[----:B------:R-:W-:Y:S01]  /*0c50*/  LEA R168, P2, R4, R215, 0x1 ;  /* 0x000000d704a87211 */ /* 0x000fe200078408ff */
[----:B------:R-:W-:Y:S01]  /*0c60*/  IMAD R9, R9, 0x8, R6 ;  /* 0x0000000809097824 */ /* 0x000fe200078e0206 */
[-C--:B------:R-:W-:Y:S01]  /*0c70*/  LEA.HI.X.SX32 R171, R2, R13.reuse, 0x1, P1 ;  /* 0x0000000d02ab7211 */ /* 0x080fe200008f0eff */
[----:B------:R-:W-:Y:S01]  /*0c80*/  IMAD.U32 R15, RZ, RZ, UR17 ;  /* 0x00000011ff0f7e24 */ /* 0x000fe2000f8e00ff */
[----:B------:R2:W-:Y:S01]  /*0c90*/  STL.64 [R1+0x28], R172 ;  /* 0x000028ac01007387 */ /* 0x0005e20000100a00 */
[----:B------:R-:W-:Y:S01]  /*0ca0*/  IMAD R10, R10, 0x8, R9 ;  /* 0x000000080a0a7824 */ /* 0x000fe200078e0209 */
[----:B------:R-:W-:Y:S01]  /*0cb0*/  LEA.HI.X.SX32 R169, R4, R13, 0x1, P2 ;  /* 0x0000000d04a97211 */ /* 0x000fe200010f0eff */
[----:B0-----:R-:W-:Y:S01]  /*0cc0*/  IMAD.U32 R17, RZ, RZ, UR17 ;  /* 0x00000011ff117e24 */ /* 0x001fe2000f8e00ff */
[----:B------:R0:W-:Y:S01]  /*0cd0*/  STL.64 [R1+0x20], R170 ;  /* 0x000020aa01007387 */ /* 0x0001e20000100a00 */
[----:B------:R-:W-:Y:S01]  /*0ce0*/  IMAD R11, R11, 0x8, R10 ;  /* 0x000000080b0b7824 */ /* 0x000fe200078e020a */
[----:B------:R-:W-:Y:S01]  /*0cf0*/  USHF.R.U32.HI UR5, URZ, 0x4, UR5 ;  /* 0x000000043f057899 */ /* 0x000fe20008011605 */
[----:B------:R-:W-:Y:S01]  /*0d00*/  IMAD.U32 R19, RZ, RZ, UR17 ;  /* 0x00000011ff137e24 */ /* 0x000fe2000f8e00ff */
[----:B------:R3:W-:Y:S01]  /*0d10*/  STL.64 [R1+0x18], R168 ;  /* 0x000018a801007387 */ /* 0x0007e20000100a00 */
[----:B------:R-:W-:Y:S01]  /*0d20*/  IMAD R12, R12, 0x8, R11 ;  /* 0x000000080c0c7824 */ /* 0x000fe200078e020b */
[----:B------:R-:W-:Y:S01]  /*0d30*/  USGXT.U32 UR42, UR5, 0xe ;  /* 0x0000000e052a789a */ /* 0x000fe20008000000 */
[----:B------:R-:W-:Y:S01]  /*0d40*/  IMAD.U32 R21, RZ, RZ, UR17 ;  /* 0x00000011ff157e24 */ /* 0x000fe2000f8e00ff */
[-C--:B--2---:R-:W-:Y:S01]  /*0d50*/  LEA R172, P0, R5, R215.reuse, 0x1 ;  /* 0x000000d705ac7211 */ /* 0x084fe200078008ff */
[----:B------:R-:W-:Y:S01]  /*0d60*/  IMAD R0, R15, 0x8, R12 ;  /* 0x000000080f007824 */ /* 0x000fe200078e020c */
[----:B------:R-:W-:Y:S01]  /*0d70*/  UIADD3 UR38, UP0, UR42, 0x2, URZ ;  /* 0x000000022a267890 */ /* 0x000fe2000ff1e03f */
[----:B------:R-:W-:Y:S01]  /*0d80*/  IMAD.U32 R14, RZ, RZ, UR17 ;  /* 0x00000011ff0e7e24 */ /* 0x000fe2000f8e00ff */
[----:B0-----:R-:W-:Y:S01]  /*0d90*/  LEA R170, P1, R6, R215, 0x1 ;  /* 0x000000d706aa7211 */ /* 0x001fe200078208ff */
[----:B------:R-:W-:Y:S01]  /*0da0*/  IMAD R2, R17, 0x8, R0 ;  /* 0x0000000811027824 */ /* 0x000fe200078e0200 */
[----:B------:R-:W-:Y:S01]  /*0db0*/  LEA.HI.X.SX32 R173, R5, R13, 0x1, P0 ;  /* 0x0000000d05ad7211 */ /* 0x000fe200000f0eff */
[----:B------:R-:W-:Y:S01]  /*0dc0*/  IMAD.U32 R23, RZ, RZ, UR17 ;  /* 0x00000011ff177e24 */ /* 0x000fe2000f8e00ff */
[-C--:B---3--:R-:W-:Y:S01]  /*0dd0*/  LEA R168, P2, R9, R215.reuse, 0x1 ;  /* 0x000000d709a87211 */ /* 0x088fe200078408ff */
[----:B------:R-:W-:Y:S01]  /*0de0*/  IMAD R4, R19, 0x8, R2 ;  /* 0x0000000813047824 */ /* 0x000fe200078e0202 */
[----:B------:R-:W-:Y:S01]  /*0df0*/  LEA R250, P0, R10, R215, 0x1 ;  /* 0x000000d70afa7211 */ /* 0x000fe200078008ff */
[----:B------:R-:W-:Y:S01]  /*0e00*/  IMAD.U32 R16, RZ, RZ, UR17 ;  /* 0x00000011ff107e24 */ /* 0x000fe2000f8e00ff */
[-C--:B------:R-:W-:Y:S01]  /*0e10*/  LEA.HI.X.SX32 R171, R6, R13.reuse, 0x1, P1 ;  /* 0x0000000d06ab7211 */ /* 0x080fe200008f0eff */
[----:B------:R-:W-:Y:S01]  /*0e20*/  IMAD R5, R21, 0x8, R4 ;  /* 0x0000000815057824 */ /* 0x000fe200078e0204 */
[-C--:B------:R-:W-:Y:S01]  /*0e30*/  LEA.HI.X.SX32 R169, R9, R13.reuse, 0x1, P2 ;  /* 0x0000000d09a97211 */ /* 0x080fe200010f0eff */
[----:B-1----:R-:W-:Y:S01]  /*0e40*/  IMAD R31, R43, 0xa, RZ ;  /* 0x0000000a2b1f7824 */ /* 0x002fe200078e02ff */
[----:B------:R-:W-:Y:S01]  /*0e50*/  LEA.HI.X.SX32 R251, R10, R13, 0x1, P0 ;  /* 0x0000000d0afb7211 */ /* 0x000fe200000f0eff */
[----:B------:R-:W-:Y:S01]  /*0e60*/  IMAD R6, R14, 0x8, R5 ;  /* 0x000000080e067824 */ /* 0x000fe200078e0205 */
[-C--:B------:R-:W-:Y:S01]  /*0e70*/  LEA R248, P1, R11, R215.reuse, 0x1 ;  /* 0x000000d70bf87211 */ /* 0x080fe200078208ff */
[----:B------:R-:W-:Y:S01]  /*0e80*/  IMAD R193, R43, 0x14, RZ ;  /* 0x000000142bc17824 */ /* 0x000fe200078e02ff */
[-C--:B------:R-:W-:Y:S01]  /*0e90*/  LEA R246, P2, R12, R215.reuse, 0x1 ;  /* 0x000000d70cf67211 */ /* 0x080fe200078408ff */
[----:B------:R-:W-:Y:S01]  /*0ea0*/  IMAD R9, R23, 0x8, R6 ;  /* 0x0000000817097824 */ /* 0x000fe200078e0206 */
[----:B------:R-:W-:Y:S01]  /*0eb0*/  LEA R244, P0, R0, R215, 0x1 ;  /* 0x000000d700f47211 */ /* 0x000fe200078008ff */
[----:B------:R-:W-:Y:S01]  /*0ec0*/  IMAD R21, R43, 0x5, RZ ;  /* 0x000000052b157824 */ /* 0x000fe200078e02ff */
[-C--:B------:R-:W-:Y:S01]  /*0ed0*/  LEA.HI.X.SX32 R249, R11, R13.reuse, 0x1, P1 ;  /* 0x0000000d0bf97211 */ /* 0x080fe200008f0eff */
[C---:B------:R-:W-:Y:S01]  /*0ee0*/  IMAD R195, R43.reuse, 0x12, RZ ;  /* 0x000000122bc37824 */ /* 0x040fe200078e02ff */
[-C--:B------:R-:W-:Y:S01]  /*0ef0*/  LEA.HI.X.SX32 R247, R12, R13.reuse, 0x1, P2 ;  /* 0x0000000d0cf77211 */ /* 0x080fe200010f0eff */
[C---:B------:R-:W-:Y:S01]  /*0f00*/  IMAD R191, R43.reuse, 0x16, RZ ;  /* 0x000000162bbf7824 */ /* 0x040fe200078e02ff */
[----:B------:R-:W-:Y:S01]  /*0f10*/  LEA.HI.X.SX32 R245, R0, R13, 0x1, P0 ;  /* 0x0000000d00f57211 */ /* 0x000fe200000f0eff */
[----:B------:R-:W-:Y:S01]  /*0f20*/  IMAD R0, R16, 0x8, R9 ;  /* 0x0000000810007824 */ /* 0x000fe200078e0209 */
[-C--:B------:R-:W-:Y:S01]  /*0f30*/  LEA R242, P1, R2, R215.reuse, 0x1 ;  /* 0x000000d702f27211 */ /* 0x080fe200078208ff */
[C---:B------:R-:W-:Y:S01]  /*0f40*/  IMAD R23, R43.reuse, 0x6, RZ ;  /* 0x000000062b177824 */ /* 0x040fe200078e02ff */
[----:B------:R-:W-:Y:S01]  /*0f50*/  LEA R240, P2, R4, R215, 0x1 ;  /* 0x000000d704f07211 */ /* 0x000fe200078408ff */
[C---:B------:R-:W-:Y:S01]  /*0f60*/  IMAD R35, R43.reuse, 0xc, RZ ;  /* 0x0000000c2b237824 */ /* 0x040fe200078e02ff */
[-C--:B------:R-:W-:Y:S01]  /*0f70*/  LEA.HI.X.SX32 R243, R2, R13.reuse, 0x1, P1 ;  /* 0x0000000d02f37211 */ /* 0x080fe200008f0eff */
[C---:B------:R-:W-:Y:S01]  /*0f80*/  IMAD R189, R43.reuse, 0x18, RZ ;  /* 0x000000182bbd7824 */ /* 0x040fe200078e02ff */
[----:B------:R-:W-:Y:S01]  /*0f90*/  LEA.HI.X.SX32 R241, R4, R13, 0x1, P2 ;  /* 0x0000000d04f17211 */ /* 0x000fe200010f0eff */
[----:B------:R-:W-:Y:S01]  /*0fa0*/  IMAD R187, R43, 0x1a, RZ ;  /* 0x0000001a2bbb7824 */ /* 0x000fe200078e02ff */
[-C--:B------:R-:W-:Y:S01]  /*0fb0*/  LEA R220, P0, R5, R215.reuse, 0x1 ;  /* 0x000000d705dc7211 */ /* 0x080fe200078008ff */
[C---:B------:R-:W-:Y:S01]  /*0fc0*/  IMAD R29, R43.reuse, 0x9, RZ ;  /* 0x000000092b1d7824 */ /* 0x040fe200078e02ff */
[-C--:B------:R-:W-:Y:S01]  /*0fd0*/  LEA R218, P1, R6, R215.reuse, 0x1 ;  /* 0x000000d706da7211 */ /* 0x080fe200078208ff */
[----:B------:R-:W-:Y:S01]  /*0fe0*/  IMAD R33, R43, 0xb, RZ ;  /* 0x0000000b2b217824 */ /* 0x000fe200078e02ff */
[-C--:B------:R-:W-:Y:S01]  /*0ff0*/  LEA R216, P2, R9, R215.reuse, 0x1 ;  /* 0x000000d709d87211 */ /* 0x080fe200078408ff */
[C---:B------:R-:W-:Y:S01]  /*1000*/  IMAD R17, R43.reuse, 0x3, RZ ;  /* 0x000000032b117824 */ /* 0x040fe200078e02ff */
[----:B------:R-:W-:Y:S01]  /*1010*/  LEA R214, P3, R0, R215, 0x1 ;  /* 0x000000d700d67211 */ /* 0x000fe200078608ff */
[----:B------:R-:W-:Y:S01]  /*1020*/  IMAD R37, R43, 0xd, RZ ;  /* 0x0000000d2b257824 */ /* 0x000fe200078e02ff */
[-C--:B------:R-:W-:Y:S01]  /*1030*/  IADD3 R192, P5, R193, R196.reuse, RZ ;  /* 0x000000c4c1c07210 */ /* 0x080fe20007fbe0ff */
[----:B------:R-:W-:Y:S01]  /*1040*/  IMAD R39, R43, 0xe, RZ ;  /* 0x0000000e2b277824 */ /* 0x000fe200078e02ff */
[-C--:B------:R-:W-:Y:S01]  /*1050*/  IADD3 R184, P6, R31, R196.reuse, RZ ;  /* 0x000000c41fb87210 */ /* 0x080fe20007fde0ff */
[----:B------:R-:W-:Y:S01]  /*1060*/  IMAD R183, R43, 0x1c, RZ ;  /* 0x0000001c2bb77824 */ /* 0x000fe200078e02ff */
[-C--:B------:R-:W-:Y:S01]  /*1070*/  LEA.HI.X.SX32 R221, R5, R13.reuse, 0x1, P0 ;  /* 0x0000000d05dd7211 */ /* 0x080fe200000f0eff */
[----:B------:R-:W-:Y:S01]  /*1080*/  IMAD R181, R43, 0x1e, RZ ;  /* 0x0000001e2bb57824 */ /* 0x000fe200078e02ff */
[-C--:B------:R-:W-:Y:S01]  /*1090*/  LEA.HI.X.SX32 R219, R6, R13.reuse, 0x1, P1 ;  /* 0x0000000d06db7211 */ /* 0x080fe200008f0eff */
[----:B------:R0:W-:Y:S01]  /*10a0*/  STL.64 [R1+0x10], R172 ;  /* 0x000010ac01007387 */ /* 0x0001e20000100a00 */
[-C--:B------:R-:W-:Y:S01]  /*10b0*/  LEA.HI.X.SX32 R217, R9, R13.reuse, 0x1, P2 ;  /* 0x0000000d09d97211 */ /* 0x080fe200010f0eff */
[C---:B------:R-:W-:Y:S01]  /*10c0*/  IMAD R25, R43.reuse, 0x7, RZ ;  /* 0x000000072b197824 */ /* 0x040fe200078e02ff */
[----:B------:R-:W-:Y:S01]  /*10d0*/  LEA.HI.X.SX32 R215, R0, R13, 0x1, P3 ;  /* 0x0000000d00d77211 */ /* 0x000fe200018f0eff */
[----:B------:R-:W-:Y:S01]  /*10e0*/  IMAD.SHL.U32 R13, R43, 0x2, RZ ;  /* 0x000000022b0d7824 */ /* 0x000fe200078e00ff */
[-C--:B------:R-:W-:Y:S01]  /*10f0*/  LEA.HI.X.SX32 R185, R21, R197.reuse, 0x1, P6 ;  /* 0x000000c515b97211 */ /* 0x080fe200030f0eff */
[----:B------:R1:W-:Y:S01]  /*1100*/  STL.64 [R1+0x8], R170 ;  /* 0x000008aa01007387 */ /* 0x0003e20000100a00 */
[-C--:B------:R-:W-:Y:S01]  /*1110*/  LEA.HI.X.SX32 R193, R31, R197.reuse, 0x1, P5 ;  /* 0x000000c51fc17211 */ /* 0x080fe200028f0eff */
[----:B------:R-:W-:Y:S01]  /*1120*/  IMAD.SHL.U32 R19, R43, 0x4, RZ ;  /* 0x000000042b137824 */ /* 0x000fe200078e00ff */
[-C--:B------:R-:W-:Y:S01]  /*1130*/  IADD3 R194, P0, R195, R196.reuse, RZ ;  /* 0x000000c4c3c27210 */ /* 0x080fe20007f1e0ff */
[----:B------:R2:W-:Y:S01]  /*1140*/  STL.64 [R1], R168 ;  /* 0x000000a801007387 */ /* 0x0005e20000100a00 */
[-C--:B------:R-:W-:Y:S01]  /*1150*/  IADD3 R190, P1, R191, R196.reuse, RZ ;  /* 0x000000c4bfbe7210 */ /* 0x080fe20007f3e0ff */
[----:B------:R-:W-:Y:S01]  /*1160*/  IMAD.SHL.U32 R27, R43, 0x8, RZ ;  /* 0x000000082b1b7824 */ /* 0x000fe200078e00ff */
[-C--:B------:R-:W-:Y:S01]  /*1170*/  IADD3 R188, P3, R189, R196.reuse, RZ ;  /* 0x000000c4bdbc7210 */ /* 0x080fe20007f7e0ff */
[----:B------:R-:W-:Y:S01]  /*1180*/  IMAD R41, R43, 0xf, RZ ;  /* 0x0000000f2b297824 */ /* 0x000fe200078e02ff */
[-C--:B------:R-:W-:Y:S01]  /*1190*/  IADD3 R186, P2, R187, R196.reuse, RZ ;  /* 0x000000c4bbba7210 */ /* 0x080fe20007f5e0ff */
[----:B------:R-:W-:Y:S01]  /*11a0*/  UMOV UR9, URZ ;  /* 0x0000003f00097c82 */ /* 0x000fe20008000000 */
[-C--:B------:R-:W-:Y:S01]  /*11b0*/  IADD3 R178, P6, R23, R196.reuse, RZ ;  /* 0x000000c417b27210 */ /* 0x080fe20007fde0ff */
[----:B------:R-:W-:Y:S01]  /*11c0*/  UIADD3.X UR39, UR9, 0x40000040, URZ, UP0, !UPT ;  /* 0x4000004009277890 */ /* 0x000fe200087fe43f */
[-C--:B------:R-:W-:Y:S01]  /*11d0*/  IADD3 R176, P5, R35, R196.reuse, RZ ;  /* 0x000000c423b07210 */ /* 0x080fe20007fbe0ff */
[----:B------:R-:W-:Y:S01]  /*11e0*/  IMAD.MOV.U32 R9, RZ, RZ, -0x800000 ;  /* 0xff800000ff097424 */ /* 0x000fe200078e00ff */
[-C--:B------:R-:W-:Y:S01]  /*11f0*/  LEA.HI.X.SX32 R195, R29, R197.reuse, 0x1, P0 ;  /* 0x000000c51dc37211 */ /* 0x080fe200000f0eff */
[----:B------:R-:W-:Y:S01]  /*1200*/  IMAD.MOV.U32 R10, RZ, RZ, 0x3f800000 ;  /* 0x3f800000ff0a7424 */ /* 0x000fe200078e00ff */
[-C--:B------:R-:W-:Y:S01]  /*1210*/  LEA.HI.X.SX32 R191, R33, R197.reuse, 0x1, P1 ;  /* 0x000000c521bf7211 */ /* 0x080fe200008f0eff */
[----:B------:R-:W-:Y:S01]  /*1220*/  IMAD.MOV.U32 R11, RZ, RZ, 0x3f800000 ;  /* 0x3f800000ff0b7424 */ /* 0x000fe200078e00ff */
[-C--:B------:R-:W-:Y:S01]  /*1230*/  LEA.HI.X.SX32 R179, R17, R197.reuse, 0x1, P6 ;  /* 0x000000c511b37211 */ /* 0x080fe200030f0eff */
[----:B------:R-:W-:Y:S01]  /*1240*/  IMAD.MOV.U32 R12, RZ, RZ, 0x3f800000 ;  /* 0x3f800000ff0c7424 */ /* 0x000fe200078e00ff */
[-C--:B------:R-:W-:Y:S01]  /*1250*/  LEA.HI.X.SX32 R177, R23, R197.reuse, 0x1, P5 ;  /* 0x000000c517b17211 */ /* 0x080fe200028f0eff */
[----:B------:R-:W-:Y:S01]  /*1260*/  IMAD.MOV.U32 R15, RZ, RZ, 0x3f800000 ;  /* 0x3f800000ff0f7424 */ /* 0x000fe200078e00ff */
[-C--:B------:R-:W-:Y:S01]  /*1270*/  LEA.HI.X.SX32 R189, R35, R197.reuse, 0x1, P3 ;  /* 0x000000c523bd7211 */ /* 0x080fe200018f0eff */
[----:B------:R-:W-:Y:S01]  /*1280*/  IMAD.MOV.U32 R6, RZ, RZ, -0x800000 ;  /* 0xff800000ff067424 */ /* 0x000fe200078e00ff */
[----:B------:R-:W-:Y:S01]  /*1290*/  LEA.HI.X.SX32 R187, R37, R197, 0x1, P2 ;  /* 0x000000c525bb7211 */ /* 0x000fe200010f0eff */
[----:B------:R-:W-:Y:S01]  /*12a0*/  IMAD.MOV.U32 R5, RZ, RZ, -0x800000 ;  /* 0xff800000ff057424 */ /* 0x000fe200078e00ff */
[-C--:B------:R-:W-:Y:S01]  /*12b0*/  IADD3 R182, P4, R183, R196.reuse, RZ ;  /* 0x000000c4b7b67210 */ /* 0x080fe20007f9e0ff */
[----:B------:R-:W-:Y:S01]  /*12c0*/  IMAD.MOV.U32 R14, RZ, RZ, -0x800000 ;  /* 0xff800000ff0e7424 */ /* 0x000fe200078e00ff */
[----:B------:R-:W-:-:S02]  /*12d0*/  IADD3 R180, P0, R181, R196, RZ ;  /* 0x000000c4b5b47210 */ /* 0x000fc40007f1e0ff */
[----:B------:R-:W-:Y:S02]  /*12e0*/  CS2R R156, SRZ ;  /* 0x00000000009c7805 */ /* 0x000fe4000001ff00 */
[-C--:B------:R-:W-:Y:S02]  /*12f0*/  IADD3 R174, P1, R39, R196.reuse, RZ ;  /* 0x000000c427ae7210 */ /* 0x080fe40007f3e0ff */
[----:B------:R-:W-:Y:S02]  /*1300*/  CS2R R158, SRZ ;  /* 0x00000000009e7805 */ /* 0x000fe4000001ff00 */
[-C--:B------:R-:W-:Y:S01]  /*1310*/  IADD3 R212, P6, R13, R196.reuse, RZ ;  /* 0x000000c40dd47210 */ /* 0x080fe20007fde0ff */
[----:B------:R-:W-:Y:S01]  /*1320*/  UMOV UR12, 0x80 ;  /* 0x00000080000c7882 */ /* 0x000fe20000000000 */
[CC--:B0-----:R-:W-:Y:S01]  /*1330*/  LEA R172, P5, R43.reuse, R196.reuse, 0x2 ;  /* 0x000000c42bac7211 */ /* 0x0c1fe200078a10ff */
[----:B------:R-:W-:Y:S01]  /*1340*/  UMOV UR13, 0x40000040 ;  /* 0x40000040000d7882 */ /* 0x000fe20000000000 */
[CC--:B-1----:R-:W-:Y:S01]  /*1350*/  LEA R170, P3, R43.reuse, R196.reuse, 0x3 ;  /* 0x000000c42baa7211 */ /* 0x0c2fe200078618ff */
[----:B------:R-:W-:Y:S01]  /*1360*/  UMOV UR5, URZ ;  /* 0x0000003f00057c82 */ /* 0x000fe20008000000 */
[----:B--2---:R-:W-:Y:S01]  /*1370*/  LEA R168, P2, R43, R196, 0x4 ;  /* 0x000000c42ba87211 */ /* 0x004fe200078420ff */
[----:B------:R-:W-:Y:S01]  /*1380*/  UMOV UR6, URZ ;  /* 0x0000003f00067c82 */ /* 0x000fe20008000000 */
[-C--:B------:R-:W-:Y:S01]  /*1390*/  LEA.HI.X.SX32 R175, R25, R197.reuse, 0x1, P1 ;  /* 0x000000c519af7211 */ /* 0x080fe200008f0eff */
[----:B------:R-:W-:Y:S01]  /*13a0*/  UMOV UR7, URZ ;  /* 0x0000003f00077c82 */ /* 0x000fe20008000000 */
[-C--:B------:R-:W-:Y:S01]  /*13b0*/  LEA.HI.X.SX32 R183, R39, R197.reuse, 0x1, P4 ;  /* 0x000000c527b77211 */ /* 0x080fe200020f0eff */
[----:B------:R-:W-:Y:S01]  /*13c0*/  UMOV UR8, URZ ;  /* 0x0000003f00087c82 */ /* 0x000fe20008000000 */
[-C--:B------:R-:W-:Y:S01]  /*13d0*/  LEA.HI.X.SX32 R213, R43, R197.reuse, 0x1, P6 ;  /* 0x000000c52bd57211 */ /* 0x080fe200030f0eff */
[----:B------:R-:W-:Y:S01]  /*13e0*/  UIADD3.64 UR12, UR4, UR12, URZ ;  /* 0x0000000c040c7297 */ /* 0x000fe2000fffe03f */
[-C--:B------:R-:W-:Y:S01]  /*13f0*/  LEA.HI.X.SX32 R173, R13, R197.reuse, 0x1, P5 ;  /* 0x000000c50dad7211 */ /* 0x080fe200028f0eff */
[----:B------:R-:W-:Y:S01]  /*1400*/  UIADD3.64 UR34, UR38, 0x2, URZ ;  /* 0x0000000226227897 */ /* 0x000fe2000fffe03f */
[-C--:B------:R-:W-:Y:S01]  /*1410*/  LEA.HI.X.SX32 R171, R19, R197.reuse, 0x1, P3 ;  /* 0x000000c513ab7211 */ /* 0x080fe200018f0eff */
[----:B------:R-:W-:Y:S01]  /*1420*/  UIADD3.64 UR30, UR38, 0x4, URZ ;  /* 0x00000004261e7897 */ /* 0x000fe2000fffe03f */
[-C--:B------:R-:W-:Y:S01]  /*1430*/  LEA.HI.X.SX32 R169, R27, R197.reuse, 0x1, P2 ;  /* 0x000000c51ba97211 */ /* 0x080fe200010f0eff */
[----:B------:R-:W-:Y:S01]  /*1440*/  UIADD3.64 UR26, UR38, 0x7e, URZ ;  /* 0x0000007e261a7897 */ /* 0x000fe2000fffe03f */
[----:B------:R-:W-:Y:S01]  /*1450*/  LEA.HI.X.SX32 R181, R41, R197, 0x1, P0 ;  /* 0x000000c529b57211 */ /* 0x000fe200000f0eff */
[----:B------:R-:W-:-:S02]  /*1460*/  UIADD3.64 UR22, UR38, 0x80, URZ ;  /* 0x0000008026167897 */ /* 0x000fc4000fffe03f */
[----:B------:R-:W-:Y:S02]  /*1470*/  UIADD3.64 UR18, UR38, 0x82, URZ ;  /* 0x0000008226127897 */ /* 0x000fe4000fffe03f */
[----:B------:R-:W-:Y:S01]  /*1480*/  UIADD3.64 UR10, UR38, 0x84, URZ ;  /* 0x00000084260a7897 */ /* 0x000fe2000fffe03f */
[----:B------:R-:W-:Y:S01]  /*1490*/  ULDC UR16, c[0x0][0x238] ;  /* 0x00008e0000107ab9 */ /* 0x000fe20000000800 */
[----:B------:R-:W-:Y:S01]  /*14a0*/  UMOV UR46, UR42 ;  /* 0x0000002a002e7c82 */ /* 0x000fe20008000000 */
[----:B------:R-:W-:Y:S01]  /*14b0*/  UMOV UR47, 0xc0000010 ;  /* 0xc0000010002f7882 */ /* 0x000fe20000000000 */
[----:B------:R-:W-:-:S08]  /*14c0*/  UMOV UR43, 0x40000040 ;  /* 0x40000040002b7882 */ /* 0x000fd00000000000 */
.L_x_1:
[----:B------:R-:W2:Y:S04]  /*14d0*/  LDL.64 R208, [R1+0x28] ;  /* 0x0000280001d07983 */ /* 0x000ea80000100a00 */
[----:B------:R-:W3:Y:S04]  /*14e0*/  LDL.64 R206, [R1+0x20] ;  /* 0x0000200001ce7983 */ /* 0x000ee80000100a00 */
[----:B------:R-:W4:Y:S04]  /*14f0*/  LDL.64 R204, [R1+0x18] ;  /* 0x0000180001cc7983 */ /* 0x000f280000100a00 */
[----:B------:R-:W5:Y:S04]  /*1500*/  LDL.64 R202, [R1+0x10] ;  /* 0x0000100001ca7983 */ /* 0x000f680000100a00 */
[----:B------:R-:W5:Y:S04]  /*1510*/  LDL.64 R200, [R1+0x8] ;  /* 0x0000080001c87983 */ /* 0x000f680000100a00 */
[----:B------:R-:W5:Y:S01]  /*1520*/  LDL.64 R198, [R1] ;  /* 0x0000000001c67983 */ /* 0x000f620000100a00 */
[----:B------:R-:W-:-:S02]  /*1530*/  IMAD.U32 R16, RZ, RZ, UR8 ;  /* 0x00000008ff107e24 */ /* 0x000fc4000f8e00ff */
[----:B------:R-:W-:Y:S02]  /*1540*/  IMAD.U32 R20, RZ, RZ, UR8 ;  /* 0x00000008ff147e24 */ /* 0x000fe4000f8e00ff */
[----:B------:R-:W-:Y:S02]  /*1550*/  IMAD.U32 R22, RZ, RZ, UR8 ;  /* 0x00000008ff167e24 */ /* 0x000fe4000f8e00ff */
[----:B------:R-:W-:Y:S02]  /*1560*/  IMAD.U32 R24, RZ, RZ, UR8 ;  /* 0x00000008ff187e24 */ /* 0x000fe4000f8e00ff */
[----:B------:R-:W-:Y:S02]  /*1570*/  IMAD.U32 R26, RZ, RZ, UR8 ;  /* 0x00000008ff1a7e24 */ /* 0x000fe4000f8e00ff */
[----:B------:R-:W-:Y:S02]  /*1580*/  IMAD.U32 R28, RZ, RZ, UR8 ;  /* 0x00000008ff1c7e24 */ /* 0x000fe4000f8e00ff */
        /* <DEDUP_REMOVED lines=10> */
[----:B------:R-:W-:-:S04]  /*1630*/  IMAD.WIDE R30, R31, 0x2, R250 ;  /* 0x000000021f1e7825 */ /* 0x000fc800078e02fa */
[----:B------:R-:W-:Y:S02]  /*1640*/  IMAD.WIDE R32, R33, 0x2, R248 ;  /* 0x0000000221207825 */ /* 0x000fe400078e02f8 */
[----:B------:R-:W5:Y:S02]  /*1650*/  LDG.E.U16 R30, desc[UR24][R30.64] ;  /* 0x000000181e1e7981 */ /* 0x000f64000c1e1500 */
[----:B------:R-:W-:Y:S02]  /*1660*/  IMAD.WIDE R34, R35, 0x2, R246 ;  /* 0x0000000223227825 */ /* 0x000fe400078e02f6 */
[----:B------:R-:W5:Y:S02]  /*1670*/  LDG.E.U16 R32, desc[UR24][R32.64] ;  /* 0x0000001820207981 */ /* 0x000f64000c1e1500 */
[----:B------:R-:W-:Y:S02]  /*1680*/  IMAD.WIDE R36, R37, 0x2, R244 ;  /* 0x0000000225247825 */ /* 0x000fe400078e02f4 */
[----:B------:R-:W5:Y:S02]  /*1690*/  LDG.E.U16 R34, desc[UR24][R34.64] ;  /* 0x0000001822227981 */ /* 0x000f64000c1e1500 */
[----:B------:R-:W-:-:S02]  /*16a0*/  IMAD.WIDE R38, R39, 0x2, R242 ;  /* 0x0000000227267825 */ /* 0x000fc400078e02f2 */
[----:B------:R-:W5:Y:S02]  /*16b0*/  LDG.E.U16 R4, desc[UR24][R36.64] ;  /* 0x0000001824047981 */ /* 0x000f64000c1e1500 */
[----:B------:R-:W-:Y:S02]  /*16c0*/  IMAD.WIDE R40, R41, 0x2, R240 ;  /* 0x0000000229287825 */ /* 0x000fe400078e02f0 */
[----:B------:R-:W5:Y:S02]  /*16d0*/  LDG.E.U16 R18, desc[UR24][R38.64] ;  /* 0x0000001826127981 */ /* 0x000f64000c1e1500 */
[----:B------:R-:W-:-:S04]  /*16e0*/  IMAD.WIDE R42, R43, 0x2, R220 ;  /* 0x000000022b2a7825 */ /* 0x000fc800078e02dc */
[----:B------:R-:W-:-:S04]  /*16f0*/  IMAD.WIDE R44, R45, 0x2, R218 ;  /* 0x000000022d2c7825 */ /* 0x000fc800078e02da */
[----:B------:R-:W-:-:S04]  /*1700*/  IMAD.WIDE R46, R47, 0x2, R216 ;  /* 0x000000022f2e7825 */ /* 0x000fc800078e02d8 */
[----:B------:R-:W-:-:S04]  /*1710*/  IMAD.WIDE R48, R49, 0x2, R214 ;  /* 0x0000000231307825 */ /* 0x000fc800078e02d6 */
[----:B--2---:R-:W-:-:S04]  /*1720*/  IMAD.WIDE R16, R16, 0x2, R208 ;  /* 0x0000000210107825 */ /* 0x004fc800078e02d0 */
[----:B---3--:R-:W-:Y:S02]  /*1730*/  IMAD.WIDE R20, R20, 0x2, R206 ;  /* 0x0000000214147825 */ /* 0x008fe400078e02ce */
[----:B------:R-:W2:Y:S02]  /*1740*/  LDG.E.U16 R16, desc[UR24][R16.64] ;  /* 0x0000001810107981 */ /* 0x000ea4000c1e1500 */
[----:B----4-:R-:W-:Y:S02]  /*1750*/  IMAD.WIDE R22, R22, 0x2, R204 ;  /* 0x0000000216167825 */ /* 0x010fe400078e02cc */
[----:B------:R-:W3:Y:S02]  /*1760*/  LDG.E.U16 R20, desc[UR24][R20.64] ;  /* 0x0000001814147981 */ /* 0x000ee4000c1e1500 */
[----:B-----5:R-:W-:Y:S02]  /*1770*/  IMAD.WIDE R24, R24, 0x2, R202 ;  /* 0x0000000218187825 */ /* 0x020fe400078e02ca */
[----:B------:R-:W4:Y:S02]  /*1780*/  LDG.E.U16 R22, desc[UR24][R22.64] ;  /* 0x0000001816167981 */ /* 0x000f24000c1e1500 */
[----:B------:R-:W-:-:S02]  /*1790*/  IMAD.WIDE R26, R26, 0x2, R200 ;  /* 0x000000021a1a7825 */ /* 0x000fc400078e02c8 */
[----:B------:R-:W5:Y:S02]  /*17a0*/  LDG.E.U16 R24, desc[UR24][R24.64] ;  /* 0x0000001818187981 */ /* 0x000f64000c1e1500 */
[----:B------:R-:W-:Y:S02]  /*17b0*/  IMAD.WIDE R28, R28, 0x2, R198 ;  /* 0x000000021c1c7825 */ /* 0x000fe400078e02c6 */
[----:B------:R-:W5:Y:S04]  /*17c0*/  LDG.E.U16 R26, desc[UR24][R26.64] ;  /* 0x000000181a1a7981 */ /* 0x000f68000c1e1500 */
[----:B------:R-:W5:Y:S04]  /*17d0*/  LDG.E.U16 R28, desc[UR24][R28.64] ;  /* 0x000000181c1c7981 */ /* 0x000f68000c1e1500 */
[----:B------:R-:W5:Y:S04]  /*17e0*/  LDG.E.U16 R198, desc[UR24][R40.64] ;  /* 0x0000001828c67981 */ /* 0x000f68000c1e1500 */
[----:B------:R-:W5:Y:S04]  /*17f0*/  LDG.E.U16 R200, desc[UR24][R42.64] ;  /* 0x000000182ac87981 */ /* 0x000f68000c1e1500 */
[----:B------:R-:W5:Y:S04]  /*1800*/  LDG.E.U16 R202, desc[UR24][R44.64] ;  /* 0x000000182cca7981 */ /* 0x000f68000c1e1500 */
[----:B------:R-:W5:Y:S04]  /*1810*/  LDG.E.U16 R204, desc[UR24][R46.64] ;  /* 0x000000182ecc7981 */ /* 0x000f68000c1e1500 */
[----:B------:R-:W5:Y:S01]  /*1820*/  LDG.E.U16 R206, desc[UR24][R48.64] ;  /* 0x0000001830ce7981 */ /* 0x000f62000c1e1500 */
[----:B------:R-:W-:Y:S06]  /*1830*/  BAR.SYNC.DEFER_BLOCKING 0x0 ;  /* 0x0000000000007b1d */ /* 0x000fec0000010000 */
[----:B------:R-:W-:Y:S04]  /*1840*/  STS.U16 [R7+UR29+0x1600], R30 ;  /* 0x0016001e07007988 */ /* 0x000fe8000800041d */
[----:B------:R-:W-:Y:S04]  /*1850*/  STS.U16 [R7+UR29+0x1700], R32 ;  /* 0x0017002007007988 */ /* 0x000fe8000800041d */
[----:B------:R-:W-:Y:S04]  /*1860*/  STS.U16 [R7+UR29+0x1800], R34 ;  /* 0x0018002207007988 */ /* 0x000fe8000800041d */
[----:B------:R0:W-:Y:S04]  /*1870*/  STS.U16 [R7+UR29+0x1900], R4 ;  /* 0x0019000407007988 */ /* 0x0001e8000800041d */
[----:B------:R1:W-:Y:S01]  /*1880*/  STS.U16 [R7+UR29+0x1a00], R18 ;  /* 0x001a001207007988 */ /* 0x0003e2000800041d */
[----:B------:R-:W-:Y:S01]  /*1890*/  UMOV UR44, UR4 ;  /* 0x00000004002c7c82 */ /* 0x000fe20008000000 */
[----:B------:R-:W-:Y:S01]  /*18a0*/  UMOV UR45, 0x40000040 ;  /* 0x40000040002d7882 */ /* 0x000fe20000000000 */
[----:B------:R-:W-:Y:S01]  /*18b0*/  UMOV UR14, UR46 ;  /* 0x0000002e000e7c82 */ /* 0x000fe20008000000 */
[----:B------:R-:W-:Y:S01]  /*18c0*/  UMOV UR15, UR47 ;  /* 0x0000002f000f7c82 */ /* 0x000fe20008000000 */
[----:B0-----:R-:W0:Y:S02]  /*18d0*/  S2R R4, SR_TID.X ;  /* 0x0000000000047919 */ /* 0x001e240000002100 */
[----:B0-----:R-:W-:-:S05]  /*18e0*/  IMAD.SHL.U32 R4, R4, 0x2, RZ ;  /* 0x0000000204047824 */ /* 0x001fca00078e00ff */
[----:B------:R-:W-:Y:S02]  /*18f0*/  LOP3.LUT R4, R4, 0x6, RZ, 0xc0, !PT ;  /* 0x0000000604047812 */ /* 0x000fe400078ec0ff */
[----:B-1----:R-:W-:Y:S02]  /*1900*/  LOP3.LUT R18, R8, 0x8, RZ, 0xfc, !PT ;  /* 0x0000000808127812 */ /* 0x002fe400078efcff */
[----:B------:R-:W-:Y:S01]  /*1910*/  LOP3.LUT R0, R0, 0xffff7fff, RZ, 0xc0, !PT ;  /* 0xffff7fff00007812 */ /* 0x000fe200078ec0ff */
[----:B--2---:R-:W-:Y:S04]  /*1920*/  STS.U16 [R7+UR29+0x1000], R16 ;  /* 0x0010001007007988 */ /* 0x004fe8000800041d */
[----:B---3--:R-:W-:Y:S04]  /*1930*/  STS.U16 [R7+UR29+0x1100], R20 ;  /* 0x0011001407007988 */ /* 0x008fe8000800041d */
[----:B----4-:R-:W-:Y:S04]  /*1940*/  STS.U16 [R7+UR29+0x1200], R22 ;  /* 0x0012001607007988 */ /* 0x010fe8000800041d */
[----:B-----5:R-:W-:Y:S04]  /*1950*/  STS.U16 [R7+UR29+0x1300], R24 ;  /* 0x0013001807007988 */ /* 0x020fe8000800041d */
[----:B------:R-:W-:Y:S04]  /*1960*/  STS.U16 [R7+UR29+0x1400], R26 ;  /* 0x0014001a07007988 */ /* 0x000fe8000800041d */
[----:B------:R0:W-:Y:S04]  /*1970*/  STS.U16 [R7+UR29+0x1500], R28 ;  /* 0x0015001c07007988 */ /* 0x0001e8000800041d */
[----:B------:R-:W-:Y:S04]  /*1980*/  STS.U16 [R7+UR29+0x1b00], R198 ;  /* 0x001b00c607007988 */ /* 0x000fe8000800041d */
[----:B------:R-:W-:Y:S04]  /*1990*/  STS.U16 [R7+UR29+0x1c00], R200 ;  /* 0x001c00c807007988 */ /* 0x000fe8000800041d */
[----:B------:R-:W-:Y:S04]  /*19a0*/  STS.U16 [R7+UR29+0x1d00], R202 ;  /* 0x001d00ca07007988 */ /* 0x000fe8000800041d */
[----:B------:R1:W-:Y:S04]  /*19b0*/  STS.U16 [R7+UR29+0x1e00], R204 ;  /* 0x001e00cc07007988 */ /* 0x0003e8000800041d */
[----:B------:R2:W-:Y:S01]  /*19c0*/  STS.U16 [R7+UR29+0x1f00], R206 ;  /* 0x001f00ce07007988 */ /* 0x0005e2000800041d */
[----:B------:R3:W-:Y:S06]  /*19d0*/  MEMBAR.ALL.CTA ;  /* 0x0000000000007992 */ /* 0x0007ec0000008000 */
[----:B---3--:R-:W3:Y:S02]  /*19e0*/  FENCE.VIEW.ASYNC.S ;  /* 0x00000000000073c6 */ /* 0x008ee40000000000 */
[----:B---3--:R-:W-:Y:S06]  /*19f0*/  BAR.SYNC.DEFER_BLOCKING 0x0 ;  /* 0x0000000000007b1d */ /* 0x008fec0000010000 */
[----:B0-----:R-:W-:-:S06]  /*1a00*/  WARPGROUP.ARRIVE ;  /* 0x00000000000079c5 */ /* 0x001fcc0000000000 */
[----:B------:R-:W-:-:S12]  /*1a10*/  HGMMA.64x128x16.F32.BF16 R88, gdesc[UR44].tnspA, RZ, !UPT ;  /* 0x21e000002c5879f0 */ /* 0x000fd8000c7018ff */
[----:B------:R-:W-:Y:S01]  /*1a20*/  HGMMA.64x128x16.F32.BF16 R24, gdesc[UR12].tnspA, RZ, !UPT, gsb0 ;  /* 0x21e000000c1879f0 */ /* 0x000fe2000c0018ff */
[----:B------:R-:W-:-:S04]  /*1a30*/  IADD3 R16, P0, R4, UR6, RZ ;  /* 0x0000000604107c10 */ /* 0x000fc8000ff1e0ff */
[----:B------:R-:W-:Y:S01]  /*1a40*/  IADD3 R17, P1, R16, 0x40, RZ ;  /* 0x0000004010117810 */ /* 0x000fe20007f3e0ff */
[----:B------:R-:W-:-:S04]  /*1a50*/  IMAD.X R13, RZ, RZ, UR7, P0 ;  /* 0x00000007ff0d7e24 */ /* 0x000fc800080e06ff */
[----:B------:R-:W-:Y:S01]  /*1a60*/  IMAD.X R20, RZ, RZ, R13, P1 ;  /* 0x000000ffff147224 */ /* 0x000fe200008e060d */
[----:B------:R-:W-:-:S05]  /*1a70*/  IADD3 R223, P1, R16, 0x8, RZ ;  /* 0x0000000810df7810 */ /* 0x000fca0007f3e0ff */
[----:B------:R-:W-:Y:S01]  /*1a80*/  IMAD.X R208, RZ, RZ, R13, P1 ;  /* 0x000000ffffd07224 */ /* 0x000fe200008e060d */
[----:B------:R-:W-:-:S05]  /*1a90*/  IADD3 R222, P1, R16, 0x9, RZ ;  /* 0x0000000910de7810 */ /* 0x000fca0007f3e0ff */
[----:B------:R-:W-:Y:S01]  /*1aa0*/  IMAD.X R210, RZ, RZ, R13, P1 ;  /* 0x000000ffffd27224 */ /* 0x000fe200008e060d */
[----:B------:R-:W-:-:S05]  /*1ab0*/  IADD3 R211, P1, R16, 0x10, RZ ;  /* 0x0000001010d37810 */ /* 0x000fca0007f3e0ff */
[----:B-1----:R-:W-:Y:S01]  /*1ac0*/  IMAD.X R204, RZ, RZ, R13, P1 ;  /* 0x000000ffffcc7224 */ /* 0x002fe200008e060d */
[----:B------:R-:W-:-:S05]  /*1ad0*/  IADD3 R209, P1, R16, 0x11, RZ ;  /* 0x0000001110d17810 */ /* 0x000fca0007f3e0ff */
[----:B------:R-:W-:Y:S01]  /*1ae0*/  IMAD.X R205, RZ, RZ, R13, P1 ;  /* 0x000000ffffcd7224 */ /* 0x000fe200008e060d */
[----:B------:R-:W-:-:S05]  /*1af0*/  IADD3 R207, P1, R16, 0x18, RZ ;  /* 0x0000001810cf7810 */ /* 0x000fca0007f3e0ff */
[----:B------:R-:W-:Y:S01]  /*1b00*/  IMAD.X R202, RZ, RZ, R13, P1 ;  /* 0x000000ffffca7224 */ /* 0x000fe200008e060d */
[----:B--2---:R-:W-:Y:S02]  /*1b10*/  IADD3 R206, P1, R16, 0x19, RZ ;  /* 0x0000001910ce7810 */ /* 0x004fe40007f3e0ff */
[----:B------:R-:W-:-:S03]  /*1b20*/  LOP3.LUT R4, R8, 0x48, RZ, 0xfc, !PT ;  /* 0x0000004808047812 */ /* 0x000fc600078efcff */
[----:B------:R-:W-:Y:S01]  /*1b30*/  IMAD.X R203, RZ, RZ, R13, P1 ;  /* 0x000000ffffcb7224 */ /* 0x000fe200008e060d */
[----:B------:R-:W-:Y:S02]  /*1b40*/  IADD3 R201, P1, R16, 0x20, RZ ;  /* 0x0000002010c97810 */ /* 0x000fe40007f3e0ff */
[----:B------:R-:W-:-:S03]  /*1b50*/  ISETP.GT.U32.AND P0, PT, R17, R4, PT ;  /* 0x000000041100720c */ /* 0x000fc60003f04070 */
[--C-:B------:R-:W-:Y:S01]  /*1b60*/  IMAD.X R200, RZ, RZ, R13.reuse, P1 ;  /* 0x000000ffffc87224 */ /* 0x100fe200008e060d */
[----:B------:R-:W-:Y:S02]  /*1b70*/  IADD3 R199, P1, R16, 0x21, RZ ;  /* 0x0000002110c77810 */ /* 0x000fe40007f3e0ff */
[----:B------:R-:W-:Y:S02]  /*1b80*/  ISETP.GT.U32.AND.EX P0, PT, R20, RZ, PT, P0 ;  /* 0x000000ff1400720c */ /* 0x000fe40003f04100 */
[C---:B------:R-:W-:Y:S01]  /*1b90*/  ISETP.GT.U32.AND P5, PT, R17.reuse, R8, PT ;  /* 0x000000081100720c */ /* 0x040fe20003fa4070 */
[----:B------:R-:W-:Y:S01]  /*1ba0*/  IMAD.X R198, RZ, RZ, R13, P1 ;  /* 0x000000ffffc67224 */ /* 0x000fe200008e060d */
[----:B------:R-:W-:Y:S02]  /*1bb0*/  ISETP.GT.U32.AND P4, PT, R17, R18, PT ;  /* 0x000000121100720c */ /* 0x000fe40003f84070 */
[----:B------:R-:W-:Y:S02]  /*1bc0*/  ISETP.GE.U32.AND P1, PT, R16, R8, PT ;  /* 0x000000081000720c */ /* 0x000fe40003f26070 */
[----:B------:R-:W-:-:S02]  /*1bd0*/  ISETP.GT.U32.AND.EX P5, PT, R20, RZ, PT, P5 ;  /* 0x000000ff1400720c */ /* 0x000fc40003fa4150 */
[----:B------:R-:W-:Y:S02]  /*1be0*/  ISETP.GT.U32.AND.EX P4, PT, R20, RZ, PT, P4 ;  /* 0x000000ff1400720c */ /* 0x000fe40003f84140 */
[----:B------:R-:W-:Y:S02]  /*1bf0*/  ISETP.GE.U32.AND.EX P1, PT, R13, RZ, PT, P1 ;  /* 0x000000ff0d00720c */ /* 0x000fe40003f26110 */
[----:B------:R-:W-:Y:S02]  /*1c00*/  IADD3 R21, P2, R16, 0x48, RZ ;  /* 0x0000004810157810 */ /* 0x000fe40007f5e0ff */
[----:B------:R-:W-:Y:S02]  /*1c10*/  LOP3.LUT R17, R8, 0x40, RZ, 0xfc, !PT ;  /* 0x0000004008117812 */ /* 0x000fe400078efcff */
[----:B------:R-:W-:Y:S01]  /*1c20*/  @P0 LOP3.LUT R0, R0, 0x8000, RZ, 0xfc, !PT ;  /* 0x0000800000000812 */ /* 0x000fe200078efcff */
[----:B------:R-:W-:Y:S01]  /*1c30*/  IMAD.X R224, RZ, RZ, R13, P2 ;  /* 0x000000ffffe07224 */ /* 0x000fe200010e060d */
[----:B------:R-:W-:-:S02]  /*1c40*/  ISETP.GT.U32.AND P3, PT, R21, R8, PT ;  /* 0x000000081500720c */ /* 0x000fc40003f64070 */
[C---:B------:R-:W-:Y:S02]  /*1c50*/  ISETP.GT.U32.AND P0, PT, R21.reuse, R18, PT ;  /* 0x000000121500720c */ /* 0x040fe40003f04070 */
[----:B------:R-:W-:Y:S01]  /*1c60*/  ISETP.GT.U32.AND P2, PT, R21, R17, PT ;  /* 0x000000111500720c */ /* 0x000fe20003f44070 */
[----:B------:R-:W-:Y:S02]  /*1c70*/  WARPGROUP.DEPBAR.LE gsb0, 0x0 ;  /* 0x00008000000079c5 */ /* 0x000fe40000010000 */
[----:B------:R-:W-:Y:S01]  /*1c80*/  FMUL R20, R89, UR16 ;  /* 0x0000001059147c20 */ /* 0x000fe20008400000 */
[----:B------:R-:W-:-:S04]  /*1c90*/  FMUL R21, R90, UR16 ;  /* 0x000000105a157c20 */ /* 0x000fc80008400000 */
[----:B------:R-:W-:Y:S02]  /*1ca0*/  FSEL R20, R20, -INF , !P1 ;  /* 0xff80000014147808 */ /* 0x000fe40004800000 */
[----:B------:R-:W-:-:S04]  /*1cb0*/  ISETP.GT.U32.AND P1, PT, R16, R18, PT ;  /* 0x000000121000720c */ /* 0x000fc80003f24070 */
[----:B------:R-:W-:-:S04]  /*1cc0*/  ISETP.GT.U32.AND.EX P1, PT, R13, RZ, PT, P1 ;  /* 0x000000ff0d00720c */ /* 0x000fc80003f24110 */
[----:B------:R-:W-:Y:S02]  /*1cd0*/  FSEL R21, R21, -INF , !P1 ;  /* 0xff80000015157808 */ /* 0x000fe40004800000 */
[----:B------:R-:W-:Y:S01]  /*1ce0*/  ISETP.GE.U32.AND P1, PT, R16, R18, PT ;  /* 0x000000121000720c */ /* 0x000fe20003f26070 */
[----:B------:R-:W-:-:S03]  /*1cf0*/  FMUL R22, R91, UR16 ;  /* 0x000000105b167c20 */ /* 0x000fc60008400000 */
[----:B------:R-:W-:-:S04]  /*1d00*/  ISETP.GE.U32.AND.EX P1, PT, R13, RZ, PT, P1 ;  /* 0x000000ff0d00720c */ /* 0x000fc80003f26110 */
[----:B------:R-:W-:Y:S02]  /*1d10*/  FSEL R22, R22, -INF , !P1 ;  /* 0xff80000016167808 */ /* 0x000fe40004800000 */
[----:B------:R-:W-:Y:S01]  /*1d20*/  ISETP.GT.U32.AND P1, PT, R223, R8, PT ;  /* 0x00000008df00720c */ /* 0x000fe20003f24070 */
[----:B------:R-:W-:-:S03]  /*1d30*/  FMUL R23, R92, UR16 ;  /* 0x000000105c177c20 */ /* 0x000fc60008400000 */
[----:B------:R-:W-:-:S04]  /*1d40*/  ISETP.GT.U32.AND.EX P1, PT, R208, RZ, PT, P1 ;  /* 0x000000ffd000720c */ /* 0x000fc80003f24110 */
        /* <DEDUP_REMOVED lines=47> */
[----:B------:R-:W-:Y:S02]  /*2040*/  ISETP.GT.U32.AND.EX P1, PT, R198, RZ, PT, P1 ;  /* 0x000000ffc600720c */ /* 0x000fe40003f24110 */
[----:B------:R-:W-:Y:S02]  /*2050*/  ISETP.GT.U32.AND.EX P6, PT, R224, RZ, PT, P2 ;  /* 0x000000ffe000720c */ /* 0x000fe40003fc4120 */
[----:B------:R-:W-:Y:S02]  /*2060*/  FSEL R101, R101, -INF , !P1 ;  /* 0xff80000065657808 */ /* 0x000fe40004800000 */
[----:B------:R-:W-:Y:S01]  /*2070*/  ISETP.GT.U32.AND P1, PT, R201, R18, PT ;  /* 0x00000012c900720c */ /* 0x000fe20003f24070 */
[----:B------:R-:W-:-:S03]  /*2080*/  FMUL R102, R106, UR16 ;  /* 0x000000106a667c20 */ /* 0x000fc60008400000 */
[----:B------:R-:W-:Y:S02]  /*2090*/  ISETP.GT.U32.AND.EX P1, PT, R200, RZ, PT, P1 ;  /* 0x000000ffc800720c */ /* 0x000fe40003f24110 */
[----:B------:R-:W-:Y:S02]  /*20a0*/  LOP3.LUT R0, R0, 0xffffbfff, RZ, 0xc0, !PT ;  /* 0xffffbfff00007812 */ /* 0x000fe400078ec0ff */
[----:B------:R-:W-:Y:S02]  /*20b0*/  FSEL R102, R102, -INF , !P1 ;  /* 0xff80000066667808 */ /* 0x000fe40004800000 */
[----:B------:R-:W-:Y:S01]  /*20c0*/  ISETP.GT.U32.AND P1, PT, R199, R18, PT ;  /* 0x00000012c700720c */ /* 0x000fe20003f24070 */
[----:B------:R-:W-:Y:S01]  /*20d0*/  FMUL R103, R107, UR16 ;  /* 0x000000106b677c20 */ /* 0x000fe20008400000 */
[----:B------:R-:W-:Y:S02]  /*20e0*/  @P6 LOP3.LUT R0, R0, 0x4000, RZ, 0xfc, !PT ;  /* 0x0000400000006812 */ /* 0x000fe400078efcff */
[----:B------:R-:W-:-:S02]  /*20f0*/  ISETP.GT.U32.AND.EX P1, PT, R198, RZ, PT, P1 ;  /* 0x000000ffc600720c */ /* 0x000fc40003f24110 */
[----:B------:R-:W-:Y:S02]  /*2100*/  IADD3 R227, P6, R16, 0x28, RZ ;  /* 0x0000002810e37810 */ /* 0x000fe40007fde0ff */
[----:B------:R-:W-:Y:S02]  /*2110*/  FSEL R103, R103, -INF , !P1 ;  /* 0xff80000067677808 */ /* 0x000fe40004800000 */
[C---:B------:R-:W-:Y:S02]  /*2120*/  ISETP.GT.U32.AND P2, PT, R223.reuse, R17, PT ;  /* 0x00000011df00720c */ /* 0x040fe40003f44070 */
[----:B------:R-:W-:Y:S01]  /*2130*/  ISETP.GT.U32.AND P1, PT, R223, R4, PT ;  /* 0x00000004df00720c */ /* 0x000fe20003f24070 */
[----:B------:R-:W-:Y:S01]  /*2140*/  IMAD.X R223, RZ, RZ, R13, P6 ;  /* 0x000000ffffdf7224 */ /* 0x000fe200030e060d */
[----:B------:R-:W-:Y:S02]  /*2150*/  ISETP.GT.U32.AND P6, PT, R227, R8, PT ;  /* 0x00000008e300720c */ /* 0x000fe40003fc4070 */
[----:B------:R-:W-:Y:S01]  /*2160*/  ISETP.GT.U32.AND.EX P2, PT, R208, RZ, PT, P2 ;  /* 0x000000ffd000720c */ /* 0x000fe20003f44120 */
[----:B------:R-:W-:Y:S01]  /*2170*/  FMUL R104, R108, UR16 ;  /* 0x000000106c687c20 */ /* 0x000fe20008400000 */
[----:B------:R-:W-:-:S02]  /*2180*/  ISETP.GT.U32.AND.EX P6, PT, R223, RZ, PT, P6 ;  /* 0x000000ffdf00720c */ /* 0x000fc40003fc4160 */
[----:B------:R-:W-:Y:S02]  /*2190*/  LOP3.LUT R0, R0, 0xffffdfff, RZ, 0xc0, !PT ;  /* 0xffffdfff00007812 */ /* 0x000fe400078ec0ff */
[----:B------:R-:W-:Y:S02]  /*21a0*/  FSEL R104, R104, -INF , !P6 ;  /* 0xff80000068687808 */ /* 0x000fe40007000000 */
[----:B------:R-:W-:-:S05]  /*21b0*/  ISETP.GT.U32.AND.EX P6, PT, R208, RZ, PT, P1 ;  /* 0x000000ffd000720c */ /* 0x000fca0003fc4110 */
[----:B------:R-:W-:-:S04]  /*21c0*/  @P2 LOP3.LUT R0, R0, 0x2000, RZ, 0xfc, !PT ;  /* 0x0000200000002812 */ /* 0x000fc800078efcff */
[----:B------:R-:W-:-:S04]  /*21d0*/  LOP3.LUT R0, R0, 0xffffefff, RZ, 0xc0, !PT ;  /* 0xffffefff00007812 */ /* 0x000fc800078ec0ff */
[----:B------:R-:W-:Y:S02]  /*21e0*/  @P6 LOP3.LUT R0, R0, 0x1000, RZ, 0xfc, !PT ;  /* 0x0000100000006812 */ /* 0x000fe400078efcff */
[----:B------:R-:W-:Y:S01]  /*21f0*/  IADD3 R225, P6, R16, 0x29, RZ ;  /* 0x0000002910e17810 */ /* 0x000fe20007fde0ff */
[----:B------:R-:W-:-:S04]  /*2200*/  FMUL R105, R109, UR16 ;  /* 0x000000106d697c20 */ /* 0x000fc80008400000 */
[----:B------:R-:W-:Y:S01]  /*2210*/  IMAD.X R208, RZ, RZ, R13, P6 ;  /* 0x000000ffffd07224 */ /* 0x000fe200030e060d */
[----:B------:R-:W-:-:S04]  /*2220*/  ISETP.GT.U32.AND P6, PT, R225, R8, PT ;  /* 0x00000008e100720c */ /* 0x000fc80003fc4070 */
[----:B------:R-:W-:-:S04]  /*2230*/  ISETP.GT.U32.AND.EX P6, PT, R208, RZ, PT, P6 ;  /* 0x000000ffd000720c */ /* 0x000fc80003fc4160 */
[----:B------:R-:W-:Y:S02]  /*2240*/  FSEL R105, R105, -INF , !P6 ;  /* 0xff80000069697808 */ /* 0x000fe40007000000 */
[----:B------:R-:W-:Y:S01]  /*2250*/  ISETP.GT.U32.AND P6, PT, R227, R18, PT ;  /* 0x00000012e300720c */ /* 0x000fe20003fc4070 */
[----:B------:R-:W-:Y:S01]  /*2260*/  FMUL R106, R110, UR16 ;  /* 0x000000106e6a7c20 */ /* 0x000fe20008400000 */
[----:B------:R-:W-:Y:S02]  /*2270*/  ISETP.GT.U32.AND P2, PT, R222, R17, PT ;  /* 0x00000011de00720c */ /* 0x000fe40003f44070 */
[----:B------:R-:W-:Y:S02]  /*2280*/  ISETP.GT.U32.AND.EX P6, PT, R223, RZ, PT, P6 ;  /* 0x000000ffdf00720c */ /* 0x000fe40003fc4160 */
[----:B------:R-:W-:Y:S02]  /*2290*/  ISETP.GT.U32.AND.EX P2, PT, R210, RZ, PT, P2 ;  /* 0x000000ffd200720c */ /* 0x000fe40003f44120 */
[----:B------:R-:W-:-:S02]  /*22a0*/  FSEL R106, R106, -INF , !P6 ;  /* 0xff8000006a6a7808 */ /* 0x000fc40007000000 */
[----:B------:R-:W-:Y:S01]  /*22b0*/  ISETP.GT.U32.AND P6, PT, R225, R18, PT ;  /* 0x00000012e100720c */ /* 0x000fe20003fc4070 */
[----:B------:R-:W-:Y:S01]  /*22c0*/  FMUL R107, R111, UR16 ;  /* 0x000000106f6b7c20 */ /* 0x000fe20008400000 */
[----:B------:R-:W-:Y:S02]  /*22d0*/  ISETP.GT.U32.AND P1, PT, R222, R4, PT ;  /* 0x00000004de00720c */ /* 0x000fe40003f24070 */
[----:B------:R-:W-:Y:S02]  /*22e0*/  ISETP.GT.U32.AND.EX P6, PT, R208, RZ, PT, P6 ;  /* 0x000000ffd000720c */ /* 0x000fe40003fc4160 */
[----:B------:R-:W-:Y:S02]  /*22f0*/  LOP3.LUT R0, R0, 0xfffff7ff, RZ, 0xc0, !PT ;  /* 0xfffff7ff00007812 */ /* 0x000fe400078ec0ff */
[----:B------:R-:W-:Y:S02]  /*2300*/  FSEL R107, R107, -INF , !P6 ;  /* 0xff8000006b6b7808 */ /* 0x000fe40007000000 */
[----:B------:R-:W-:-:S02]  /*2310*/  ISETP.GT.U32.AND.EX P6, PT, R210, RZ, PT, P1 ;  /* 0x000000ffd200720c */ /* 0x000fc40003fc4110 */
[----:B------:R-:W-:-:S04]  /*2320*/  @P2 LOP3.LUT R0, R0, 0x800, RZ, 0xfc, !PT ;  /* 0x0000080000002812 */ /* 0x000fc800078efcff */
[----:B------:R-:W-:Y:S02]  /*2330*/  LOP3.LUT R0, R0, 0xfffffbff, RZ, 0xc0, !PT ;  /* 0xfffffbff00007812 */ /* 0x000fe400078ec0ff */
[C---:B------:R-:W-:Y:S02]  /*2340*/  ISETP.GT.U32.AND.EX P3, PT, R224.reuse, RZ, PT, P3 ;  /* 0x000000ffe000720c */ /* 0x040fe40003f64130 */
[----:B------:R-:W-:-:S03]  /*2350*/  ISETP.GT.U32.AND.EX P0, PT, R224, RZ, PT, P0 ;  /* 0x000000ffe000720c */ /* 0x000fc60003f04100 */
[----:B------:R-:W-:Y:S02]  /*2360*/  @P6 LOP3.LUT R0, R0, 0x400, RZ, 0xfc, !PT ;  /* 0x0000040000006812 */ /* 0x000fe400078efcff */
[----:B------:R-:W-:Y:S02]  /*2370*/  IADD3 R224, P6, R16, 0x30, RZ ;  /* 0x0000003010e07810 */ /* 0x000fe40007fde0ff */
[----:B------:R-:W-:-:S03]  /*2380*/  ISETP.GT.U32.AND P2, PT, R211, R17, PT ;  /* 0x00000011d300720c */ /* 0x000fc60003f44070 */
[----:B------:R-:W-:Y:S01]  /*2390*/  IMAD.X R210, RZ, RZ, R13, P6 ;  /* 0x000000ffffd27224 */ /* 0x000fe200030e060d */
[----:B------:R-:W-:Y:S02]  /*23a0*/  ISETP.GT.U32.AND P6, PT, R224, R8, PT ;  /* 0x00000008e000720c */ /* 0x000fe40003fc4070 */
[----:B------:R-:W-:Y:S01]  /*23b0*/  ISETP.GT.U32.AND.EX P2, PT, R204, RZ, PT, P2 ;  /* 0x000000ffcc00720c */ /* 0x000fe20003f44120 */
[----:B------:R-:W-:Y:S01]  /*23c0*/  FMUL R108, R112, UR16 ;  /* 0x00000010706c7c20 */ /* 0x000fe20008400000 */
[----:B------:R-:W-:Y:S02]  /*23d0*/  ISETP.GT.U32.AND.EX P6, PT, R210, RZ, PT, P6 ;  /* 0x000000ffd200720c */ /* 0x000fe40003fc4160 */
[----:B------:R-:W-:Y:S02]  /*23e0*/  ISETP.GT.U32.AND P1, PT, R211, R4, PT ;  /* 0x00000004d300720c */ /* 0x000fe40003f24070 */
[----:B------:R-:W-:Y:S02]  /*23f0*/  FSEL R108, R108, -INF , !P6 ;  /* 0xff8000006c6c7808 */ /* 0x000fe40007000000 */
[----:B------:R-:W-:-:S02]  /*2400*/  ISETP.GT.U32.AND.EX P6, PT, R204, RZ, PT, P1 ;  /* 0x000000ffcc00720c */ /* 0x000fc40003fc4110 */
[----:B------:R-:W-:-:S04]  /*2410*/  LOP3.LUT R0, R0, 0xfffffdff, RZ, 0xc0, !PT ;  /* 0xfffffdff00007812 */ /* 0x000fc800078ec0ff */
        /* <DEDUP_REMOVED lines=24> */
[----:B------:R-:W-:-:S05]  /*25a0*/  ISETP.GT.U32.AND P2, PT, R207, R17, PT ;  /* 0x00000011cf00720c */ /* 0x000fca0003f44070 */
[----:B------:R-:W-:Y:S02]  /*25b0*/  @P6 LOP3.LUT R0, R0, 0x40, RZ, 0xfc, !PT ;  /* 0x0000004000006812 */ /* 0x000fe400078efcff */
[----:B------:R-:W-:Y:S02]  /*25c0*/  IADD3 R211, P6, R16, 0x38, RZ ;  /* 0x0000003810d37810 */ /* 0x000fe40007fde0ff */
[----:B------:R-:W-:-:S03]  /*25d0*/  ISETP.GT.U32.AND.EX P2, PT, R202, RZ, PT, P2 ;  /* 0x000000ffca00720c */ /* 0x000fc60003f44120 */
[----:B------:R-:W-:Y:S01]  /*25e0*/  IMAD.X R205, RZ, RZ, R13, P6 ;  /* 0x000000ffffcd7224 */ /* 0x000fe200030e060d */
        /* <DEDUP_REMOVED lines=8> */
[----:B------:R-:W-:-:S07]  /*2670*/  LOP3.LUT R0, R0, 0xffffffef, RZ, 0xc0, !PT ;  /* 0xffffffef00007812 */ /* 0x000fce00078ec0ff */
        /* <DEDUP_REMOVED lines=8> */
[----:B------:R-:W-:-:S03]  /*2700*/  FMUL R114, R118, UR16 ;  /* 0x0000001076727c20 */ /* 0x000fc60008400000 */
[----:B------:R-:W-:-:S04]  /*2710*/  ISETP.GT.U32.AND.EX P6, PT, R205, RZ, PT, P6 ;  /* 0x000000ffcd00720c */ /* 0x000fc80003fc4160 */
[----:B------:R-:W-:Y:S02]  /*2720*/  FSEL R114, R114, -INF , !P6 ;  /* 0xff80000072727808 */ /* 0x000fe40007000000 */
[----:B------:R-:W-:Y:S01]  /*2730*/  ISETP.GT.U32.AND P6, PT, R207, R18, PT ;  /* 0x00000012cf00720c */ /* 0x000fe20003fc4070 */
[----:B------:R-:W-:Y:S01]  /*2740*/  FMUL R115, R119, UR16 ;  /* 0x0000001077737c20 */ /* 0x000fe20008400000 */
[----:B------:R-:W-:Y:S02]  /*2750*/  ISETP.GT.U32.AND P2, PT, R206, R17, PT ;  /* 0x00000011ce00720c */ /* 0x000fe40003f44070 */
[----:B------:R-:W-:Y:S01]  /*2760*/  ISETP.GT.U32.AND.EX P6, PT, R202, RZ, PT, P6 ;  /* 0x000000ffca00720c */ /* 0x000fe20003fc4160 */
[----:B------:R-:W-:-:S03]  /*2770*/  FMUL R116, R120, UR16 ;  /* 0x0000001078747c20 */ /* 0x000fc60008400000 */
[----:B------:R-:W-:Y:S02]  /*2780*/  FSEL R115, R115, -INF , !P6 ;  /* 0xff80000073737808 */ /* 0x000fe40007000000 */
[C---:B------:R-:W-:Y:S02]  /*2790*/  ISETP.GT.U32.AND.EX P6, PT, R203.reuse, RZ, PT, P2 ;  /* 0x000000ffcb00720c */ /* 0x040fe40003fc4120 */
[----:B------:R-:W-:Y:S02]  /*27a0*/  ISETP.GT.U32.AND P1, PT, R206, R4, PT ;  /* 0x00000004ce00720c */ /* 0x000fe40003f24070 */
[----:B------:R-:W-:Y:S02]  /*27b0*/  FSEL R116, R116, -INF , !P5 ;  /* 0xff80000074747808 */ /* 0x000fe40006800000 */
[----:B------:R-:W-:Y:S01]  /*27c0*/  ISETP.GT.U32.AND.EX P5, PT, R203, RZ, PT, P1 ;  /* 0x000000ffcb00720c */ /* 0x000fe20003fa4110 */
[----:B------:R-:W-:Y:S01]  /*27d0*/  FMUL R120, R124, UR16 ;  /* 0x000000107c787c20 */ /* 0x000fe20008400000 */
[----:B------:R-:W-:-:S02]  /*27e0*/  LOP3.LUT R0, R0, 0xfffffff7, RZ, 0xc0, !PT ;  /* 0xfffffff700007812 */ /* 0x000fc400078ec0ff */
[----:B------:R-:W-:-:S03]  /*27f0*/  ISETP.GT.U32.AND P1, PT, R201, R4, PT ;  /* 0x00000004c900720c */ /* 0x000fc60003f24070 */
[----:B------:R-:W-:Y:S02]  /*2800*/  @P6 LOP3.LUT R0, R0, 0x8, RZ, 0xfc, !PT ;  /* 0x0000000800006812 */ /* 0x000fe400078efcff */
[----:B------:R-:W-:Y:S02]  /*2810*/  FSEL R120, R120, -INF , !P3 ;  /* 0xff80000078787808 */ /* 0x000fe40005800000 */
[----:B------:R-:W-:Y:S02]  /*2820*/  ISETP.GT.U32.AND.EX P3, PT, R200, RZ, PT, P1 ;  /* 0x000000ffc800720c */ /* 0x000fe40003f64110 */
[----:B------:R-:W-:Y:S01]  /*2830*/  LOP3.LUT R0, R0, 0xfffffffb, RZ, 0xc0, !PT ;  /* 0xfffffffb00007812 */ /* 0x000fe200078ec0ff */
[----:B------:R-:W-:-:S03]  /*2840*/  FMUL R118, R122, UR16 ;  /* 0x000000107a767c20 */ /* 0x000fc60008400000 */
[----:B------:R-:W-:Y:S02]  /*2850*/  @P5 LOP3.LUT R0, R0, 0x4, RZ, 0xfc, !PT ;  /* 0x0000000400005812 */ /* 0x000fe400078efcff */
[----:B------:R-:W-:Y:S02]  /*2860*/  IADD3 R209, P5, R16, 0x41, RZ ;  /* 0x0000004110d17810 */ /* 0x000fe40007fbe0ff */
[----:B------:R-:W-:Y:S02]  /*2870*/  LOP3.LUT R2, R2, 0x7fffffff, RZ, 0xc0, !PT ;  /* 0x7fffffff02027812 */ /* 0x000fe400078ec0ff */
[----:B------:R-:W-:Y:S01]  /*2880*/  FSEL R118, R118, -INF , !P4 ;  /* 0xff80000076767808 */ /* 0x000fe20006000000 */
[----:B------:R-:W-:Y:S01]  /*2890*/  IMAD.X R206, RZ, RZ, R13, P5 ;  /* 0x000000ffffce7224 */ /* 0x000fe200028e060d */
[----:B------:R-:W-:Y:S01]  /*28a0*/  ISETP.GT.U32.AND P4, PT, R209, R18, PT ;  /* 0x00000012d100720c */ /* 0x000fe20003f84070 */
[----:B------:R-:W-:Y:S01]  /*28b0*/  FMUL R122, R126, UR16 ;  /* 0x000000107e7a7c20 */ /* 0x000fe20008400000 */
[----:B------:R-:W-:Y:S01]  /*28c0*/  @P3 LOP3.LUT R2, R2, 0x80000000, RZ, 0xfc, !PT ;  /* 0x8000000002023812 */ /* 0x000fe200078efcff */
[----:B------:R-:W-:Y:S01]  /*28d0*/  FMUL R119, R123, UR16 ;  /* 0x000000107b777c20 */ /* 0x000fe20008400000 */
[----:B------:R-:W-:-:S02]  /*28e0*/  IADD3 R228, P3, R16, 0x49, RZ ;  /* 0x0000004910e47810 */ /* 0x000fc40007f7e0ff */
[----:B------:R-:W-:Y:S02]  /*28f0*/  ISETP.GT.U32.AND.EX P4, PT, R206, RZ, PT, P4 ;  /* 0x000000ffce00720c */ /* 0x000fe40003f84140 */
[----:B------:R-:W-:Y:S01]  /*2900*/  ISETP.GT.U32.AND P2, PT, R201, R17, PT ;  /* 0x00000011c900720c */ /* 0x000fe20003f44070 */
[----:B------:R-:W-:Y:S01]  /*2910*/  IMAD.X R226, RZ, RZ, R13, P3 ;  /* 0x000000ffffe27224 */ /* 0x000fe200018e060d */
[----:B------:R-:W-:Y:S02]  /*2920*/  FSEL R122, R122, -INF , !P0 ;  /* 0xff8000007a7a7808 */ /* 0x000fe40004000000 */
[----:B------:R-:W-:Y:S02]  /*2930*/  FSEL R119, R119, -INF , !P4 ;  /* 0xff80000077777808 */ /* 0x000fe40006000000 */
[----:B------:R-:W-:Y:S02]  /*2940*/  ISETP.GT.U32.AND P0, PT, R228, R18, PT ;  /* 0x00000012e400720c */ /* 0x000fe40003f04070 */
[----:B------:R-:W-:Y:S01]  /*2950*/  ISETP.GT.U32.AND.EX P4, PT, R200, RZ, PT, P2 ;  /* 0x000000ffc800720c */ /* 0x000fe20003f84120 */
[----:B------:R-:W-:Y:S01]  /*2960*/  FMUL R124, R127, UR16 ;  /* 0x000000107f7c7c20 */ /* 0x000fe20008400000 */
[----:B------:R-:W-:-:S02]  /*2970*/  ISETP.GT.U32.AND.EX P0, PT, R226, RZ, PT, P0 ;  /* 0x000000ffe200720c */ /* 0x000fc40003f04100 */
[C---:B------:R-:W-:Y:S02]  /*2980*/  ISETP.GT.U32.AND P2, PT, R199.reuse, R17, PT ;  /* 0x00000011c700720c */ /* 0x040fe40003f44070 */
[----:B------:R-:W-:Y:S02]  /*2990*/  ISETP.GT.U32.AND P1, PT, R199, R4, PT ;  /* 0x00000004c700720c */ /* 0x000fe40003f24070 */
[----:B------:R-:W-:Y:S02]  /*29a0*/  FSEL R124, R124, -INF , !P0 ;  /* 0xff8000007c7c7808 */ /* 0x000fe40004000000 */
[----:B------:R-:W-:Y:S02]  /*29b0*/  ISETP.GT.U32.AND.EX P0, PT, R198, RZ, PT, P2 ;  /* 0x000000ffc600720c */ /* 0x000fe40003f04120 */
[----:B------:R-:W-:Y:S02]  /*29c0*/  LOP3.LUT R0, R0, 0xfffffffd, RZ, 0xc0, !PT ;  /* 0xfffffffd00007812 */ /* 0x000fe400078ec0ff */
[----:B------:R-:W-:-:S02]  /*29d0*/  ISETP.GT.U32.AND.EX P2, PT, R198, RZ, PT, P1 ;  /* 0x000000ffc600720c */ /* 0x000fc40003f44110 */
[----:B------:R-:W-:Y:S02]  /*29e0*/  @P4 LOP3.LUT R0, R0, 0x2, RZ, 0xfc, !PT ;  /* 0x0000000200004812 */ /* 0x000fe400078efcff */
[----:B------:R-:W-:Y:S02]  /*29f0*/  LOP3.LUT R2, R2, 0xbfffffff, RZ, 0xc0, !PT ;  /* 0xbfffffff02027812 */ /* 0x000fe400078ec0ff */
[----:B------:R-:W-:Y:S02]  /*2a00*/  LOP3.LUT R0, R0, 0xfffffffe, RZ, 0xc0, !PT ;  /* 0xfffffffe00007812 */ /* 0x000fe400078ec0ff */
[----:B------:R-:W-:Y:S02]  /*2a10*/  ISETP.GT.U32.AND P3, PT, R228, R8, PT ;  /* 0x00000008e400720c */ /* 0x000fe40003f64070 */
[----:B------:R-:W-:Y:S01]  /*2a20*/  @P0 LOP3.LUT R0, R0, 0x1, RZ, 0xfc, !PT ;  /* 0x0000000100000812 */ /* 0x000fe200078efcff */
[----:B------:R-:W-:Y:S01]  /*2a30*/  FMUL R117, R121, UR16 ;  /* 0x0000001079757c20 */ /* 0x000fe20008400000 */
[----:B------:R-:W-:-:S02]  /*2a40*/  ISETP.GT.U32.AND P1, PT, R227, R17, PT ;  /* 0x00000011e300720c */ /* 0x000fc40003f24070 */
[----:B------:R-:W-:Y:S02]  /*2a50*/  ISETP.GT.U32.AND P0, PT, R227, R4, PT ;  /* 0x00000004e300720c */ /* 0x000fe40003f04070 */
[----:B------:R-:W-:Y:S01]  /*2a60*/  @P2 LOP3.LUT R2, R2, 0x40000000, RZ, 0xfc, !PT ;  /* 0x4000000002022812 */ /* 0x000fe200078efcff */
[----:B------:R-:W-:Y:S01]  /*2a70*/  FMUL R121, R125, UR16 ;  /* 0x000000107d797c20 */ /* 0x000fe20008400000 */
[----:B------:R-:W-:Y:S02]  /*2a80*/  IADD3 R227, P2, R16, 0x50, RZ ;  /* 0x0000005010e37810 */ /* 0x000fe40007f5e0ff */
[----:B------:R-:W-:-:S03]  /*2a90*/  ISETP.GT.U32.AND.EX P3, PT, R226, RZ, PT, P3 ;  /* 0x000000ffe200720c */ /* 0x000fc60003f64130 */
[----:B------:R-:W-:Y:S01]  /*2aa0*/  IMAD.X R123, RZ, RZ, R13, P2 ;  /* 0x000000ffff7b7224 */ /* 0x000fe200010e060d */
[----:B------:R-:W-:Y:S02]  /*2ab0*/  FSEL R121, R121, -INF , !P3 ;  /* 0xff80000079797808 */ /* 0x000fe40005800000 */
[----:B------:R-:W-:Y:S02]  /*2ac0*/  ISETP.GT.U32.AND P2, PT, R227, R8, PT ;  /* 0x00000008e300720c */ /* 0x000fe40003f44070 */
[----:B------:R-:W-:Y:S01]  /*2ad0*/  ISETP.GT.U32.AND.EX P3, PT, R223, RZ, PT, P1 ;  /* 0x000000ffdf00720c */ /* 0x000fe20003f64110 */
[----:B------:R-:W-:Y:S01]  /*2ae0*/  FMUL R125, R128, UR16 ;  /* 0x00000010807d7c20 */ /* 0x000fe20008400000 */
[----:B------:R-:W-:Y:S02]  /*2af0*/  ISETP.GT.U32.AND.EX P2, PT, R123, RZ, PT, P2 ;  /* 0x000000ff7b00720c */ /* 0x000fe40003f44120 */
[----:B------:R-:W-:Y:S02]  /*2b00*/  LOP3.LUT R2, R2, 0xdfffffff, RZ, 0xc0, !PT ;  /* 0xdfffffff02027812 */ /* 0x000fe400078ec0ff */
[----:B------:R-:W-:-:S02]  /*2b10*/  FSEL R125, R125, -INF , !P2 ;  /* 0xff8000007d7d7808 */ /* 0x000fc40005000000 */
        /* <DEDUP_REMOVED lines=25> */
[C---:B------:R-:W-:Y:S02]  /*2cb0*/  ISETP.GT.U32.AND P1, PT, R224.reuse, R17, PT ;  /* 0x00000011e000720c */ /* 0x040fe40003f24070 */
[----:B------:R-:W-:-:S03]  /*2cc0*/  ISETP.GT.U32.AND P0, PT, R224, R4, PT ;  /* 0x00000004e000720c */ /* 0x000fc60003f04070 */
[----:B------:R-:W-:Y:S02]  /*2cd0*/  @P2 LOP3.LUT R2, R2, 0x4000000, RZ, 0xfc, !PT ;  /* 0x0400000002022812 */ /* 0x000fe400078efcff */
[----:B------:R-:W-:Y:S02]  /*2ce0*/  IADD3 R224, P2, R16, 0x58, RZ ;  /* 0x0000005810e07810 */ /* 0x000fe40007f5e0ff */
[----:B------:R-:W-:-:S03]  /*2cf0*/  ISETP.GT.U32.AND.EX P3, PT, R210, RZ, PT, P1 ;  /* 0x000000ffd200720c */ /* 0x000fc60003f64110 */
[----:B------:R-:W-:Y:S01]  /*2d00*/  IMAD.X R130, RZ, RZ, R13, P2 ;  /* 0x000000ffff827224 */ /* 0x000fe200010e060d */
[----:B------:R-:W-:Y:S01]  /*2d10*/  ISETP.GT.U32.AND P2, PT, R224, R8, PT ;  /* 0x00000008e000720c */ /* 0x000fe20003f44070 */
[----:B------:R-:W-:-:S03]  /*2d20*/  FMUL R131, R132, UR16 ;  /* 0x0000001084837c20 */ /* 0x000fc60008400000 */
[----:B------:R-:W-:Y:S02]  /*2d30*/  ISETP.GT.U32.AND.EX P2, PT, R130, RZ, PT, P2 ;  /* 0x000000ff8200720c */ /* 0x000fe40003f44120 */
[----:B------:R-:W-:Y:S02]  /*2d40*/  LOP3.LUT R2, R2, 0xfdffffff, RZ, 0xc0, !PT ;  /* 0xfdffffff02027812 */ /* 0x000fe400078ec0ff */
[----:B------:R-:W-:Y:S02]  /*2d50*/  FSEL R131, R131, -INF , !P2 ;  /* 0xff80000083837808 */ /* 0x000fe40005000000 */
[----:B------:R-:W-:Y:S02]  /*2d60*/  ISETP.GT.U32.AND.EX P2, PT, R210, RZ, PT, P0 ;  /* 0x000000ffd200720c */ /* 0x000fe40003f44100 */
[----:B------:R-:W-:-:S04]  /*2d70*/  @P3 LOP3.LUT R2, R2, 0x2000000, RZ, 0xfc, !PT ;  /* 0x0200000002023812 */ /* 0x000fc800078efcff */
[----:B------:R-:W-:Y:S02]  /*2d80*/  LOP3.LUT R2, R2, 0xff7fffff, RZ, 0xc0, !PT ;  /* 0xff7fffff02027812 */ /* 0x000fe400078ec0ff */
[C---:B------:R-:W-:Y:S02]  /*2d90*/  ISETP.GT.U32.AND P1, PT, R222.reuse, R17, PT ;  /* 0x00000011de00720c */ /* 0x040fe40003f24070 */
[----:B------:R-:W-:-:S03]  /*2da0*/  ISETP.GT.U32.AND P0, PT, R222, R4, PT ;  /* 0x00000004de00720c */ /* 0x000fc60003f04070 */
        /* <DEDUP_REMOVED lines=54> */
[----:B------:R-:W-:Y:S02]  /*3110*/  @P3 LOP3.LUT R2, R2, 0x100000, RZ, 0xfc, !PT ;  /* 0x0010000002023812 */ /* 0x000fe400078efcff */
[C---:B------:R-:W-:Y:S02]  /*3120*/  ISETP.GT.U32.AND P1, PT, R209.reuse, R17, PT ;  /* 0x00000011d100720c */ /* 0x040fe40003f24070 */
[----:B------:R-:W-:Y:S02]  /*3130*/  LOP3.LUT R2, R2, 0xfffdffff, RZ, 0xc0, !PT ;  /* 0xfffdffff02027812 */ /* 0x000fe400078ec0ff */
[----:B------:R-:W-:Y:S02]  /*3140*/  ISETP.GT.U32.AND.EX P3, PT, R206, RZ, PT, P1 ;  /* 0x000000ffce00720c */ /* 0x000fe40003f64110 */
[----:B------:R-:W-:-:S03]  /*3150*/  ISETP.GT.U32.AND P0, PT, R209, R4, PT ;  /* 0x00000004d100720c */ /* 0x000fc60003f04070 */
[----:B------:R-:W-:Y:S02]  /*3160*/  @P2 LOP3.LUT R2, R2, 0x20000, RZ, 0xfc, !PT ;  /* 0x0002000002022812 */ /* 0x000fe400078efcff */
[----:B------:R-:W-:Y:S02]  /*3170*/  IADD3 R139, P2, R16, 0x68, RZ ;  /* 0x00000068108b7810 */ /* 0x000fe40007f5e0ff */
[----:B------:R-:W-:-:S03]  /*3180*/  LOP3.LUT R2, R2, 0xfffeffff, RZ, 0xc0, !PT ;  /* 0xfffeffff02027812 */ /* 0x000fc600078ec0ff */
[----:B------:R-:W-:Y:S01]  /*3190*/  IMAD.X R208, RZ, RZ, R13, P2 ;  /* 0x000000ffffd07224 */ /* 0x000fe200010e060d */
[----:B------:R-:W-:Y:S02]  /*31a0*/  ISETP.GT.U32.AND.EX P2, PT, R206, RZ, PT, P0 ;  /* 0x000000ffce00720c */ /* 0x000fe40003f44100 */
[----:B------:R-:W-:Y:S02]  /*31b0*/  ISETP.GT.U32.AND P1, PT, R228, R17, PT ;  /* 0x00000011e400720c */ /* 0x000fe40003f24070 */
[----:B------:R-:W-:Y:S02]  /*31c0*/  @P3 LOP3.LUT R2, R2, 0x10000, RZ, 0xfc, !PT ;  /* 0x0001000002023812 */ /* 0x000fe400078efcff */
[----:B------:R-:W-:Y:S02]  /*31d0*/  ISETP.GT.U32.AND.EX P1, PT, R226, RZ, PT, P1 ;  /* 0x000000ffe200720c */ /* 0x000fe40003f24110 */
[----:B------:R-:W-:Y:S02]  /*31e0*/  LOP3.LUT R2, R2, 0xffff7fff, RZ, 0xc0, !PT ;  /* 0xffff7fff02027812 */ /* 0x000fe400078ec0ff */
[----:B------:R-:W-:-:S03]  /*31f0*/  ISETP.GT.U32.AND P0, PT, R228, R4, PT ;  /* 0x00000004e400720c */ /* 0x000fc60003f04070 */
[----:B------:R-:W-:Y:S02]  /*3200*/  @P2 LOP3.LUT R2, R2, 0x8000, RZ, 0xfc, !PT ;  /* 0x0000800002022812 */ /* 0x000fe400078efcff */
[----:B------:R-:W-:Y:S02]  /*3210*/  ISETP.GT.U32.AND.EX P0, PT, R226, RZ, PT, P0 ;  /* 0x000000ffe200720c */ /* 0x000fe40003f04100 */
[----:B------:R-:W-:Y:S02]  /*3220*/  ISETP.GT.U32.AND P5, PT, R209, R8, PT ;  /* 0x00000008d100720c */ /* 0x000fe40003fa4070 */
[----:B------:R-:W-:Y:S02]  /*3230*/  LOP3.LUT R2, R2, 0xffffbfff, RZ, 0xc0, !PT ;  /* 0xffffbfff02027812 */ /* 0x000fe400078ec0ff */
[----:B------:R-:W-:Y:S02]  /*3240*/  IADD3 R209, P2, R16, 0x69, RZ ;  /* 0x0000006910d17810 */ /* 0x000fe40007f5e0ff */
[----:B------:R-:W-:-:S03]  /*3250*/  @P1 LOP3.LUT R2, R2, 0x4000, RZ, 0xfc, !PT ;  /* 0x0000400002021812 */ /* 0x000fc600078efcff */
[----:B------:R-:W-:Y:S01]  /*3260*/  IMAD.X R210, RZ, RZ, R13, P2 ;  /* 0x000000ffffd27224 */ /* 0x000fe200010e060d */
[----:B------:R-:W-:Y:S02]  /*3270*/  ISETP.GT.U32.AND P2, PT, R227, R17, PT ;  /* 0x00000011e300720c */ /* 0x000fe40003f44070 */
[----:B------:R-:W-:-:S04]  /*3280*/  LOP3.LUT R2, R2, 0xffffdfff, RZ, 0xc0, !PT ;  /* 0xffffdfff02027812 */ /* 0x000fc800078ec0ff */
[----:B------:R-:W-:Y:S02]  /*3290*/  @P0 LOP3.LUT R2, R2, 0x2000, RZ, 0xfc, !PT ;  /* 0x0000200002020812 */ /* 0x000fe400078efcff */
[----:B------:R-:W-:Y:S02]  /*32a0*/  ISETP.GT.U32.AND P1, PT, R227, R4, PT ;  /* 0x00000004e300720c */ /* 0x000fe40003f24070 */
[----:B------:R-:W-:-:S04]  /*32b0*/  LOP3.LUT R2, R2, 0xffffefff, RZ, 0xc0, !PT ;  /* 0xffffefff02027812 */ /* 0x000fc800078ec0ff */
[----:B------:R-:W-:-:S04]  /*32c0*/  @P2 LOP3.LUT R2, R2, 0x1000, RZ, 0xfc, !PT ;  /* 0x0000100002022812 */ /* 0x000fc800078efcff */
[----:B------:R-:W-:-:S04]  /*32d0*/  LOP3.LUT R2, R2, 0xfff7ffff, RZ, 0xc0, !PT ;  /* 0xfff7ffff02027812 */ /* 0x000fc800078ec0ff */
[----:B------:R-:W-:Y:S02]  /*32e0*/  @P1 LOP3.LUT R2, R2, 0x80000, RZ, 0xfc, !PT ;  /* 0x0008000002021812 */ /* 0x000fe400078efcff */
[----:B------:R-:W-:Y:S02]  /*32f0*/  ISETP.GT.U32.AND P1, PT, R223, R17, PT ;  /* 0x00000011df00720c */ /* 0x000fe40003f24070 */
[----:B------:R-:W-:Y:S02]  /*3300*/  IADD3 R202, P0, R16, 0x70, RZ ;  /* 0x0000007010ca7810 */ /* 0x000fe40007f1e0ff */
[----:B------:R-:W-:-:S03]  /*3310*/  LOP3.LUT R2, R2, 0xfffff7ff, RZ, 0xc0, !PT ;  /* 0xfffff7ff02027812 */ /* 0x000fc600078ec0ff */
[----:B------:R-:W-:Y:S01]  /*3320*/  IMAD.X R205, RZ, RZ, R13, P0 ;  /* 0x000000ffffcd7224 */ /* 0x000fe200000e060d */
[----:B------:R-:W-:Y:S02]  /*3330*/  ISETP.GT.U32.AND P0, PT, R223, R4, PT ;  /* 0x00000004df00720c */ /* 0x000fe40003f04070 */
[----:B------:R-:W-:-:S03]  /*3340*/  ISETP.GT.U32.AND P2, PT, R224, R17, PT ;  /* 0x00000011e000720c */ /* 0x000fc60003f44070 */
[----:B------:R-:W-:-:S04]  /*3350*/  @P1 LOP3.LUT R2, R2, 0x800, RZ, 0xfc, !PT ;  /* 0x0000080002021812 */ /* 0x000fc800078efcff */
[----:B------:R-:W-:-:S04]  /*3360*/  LOP3.LUT R2, R2, 0xfffffbff, RZ, 0xc0, !PT ;  /* 0xfffffbff02027812 */ /* 0x000fc800078ec0ff */
[----:B------:R-:W-:Y:S02]  /*3370*/  @P0 LOP3.LUT R2, R2, 0x400, RZ, 0xfc, !PT ;  /* 0x0000040002020812 */ /* 0x000fe400078efcff */
        /* <DEDUP_REMOVED lines=9> */
[----:B------:R-:W-:Y:S02]  /*3410*/  LOP3.LUT R0, R0, 0xfffeffff, RZ, 0xc0, !PT ;  /* 0xfffeffff00007812 */ /* 0x000fe400078ec0ff */
[----:B------:R-:W-:Y:S02]  /*3420*/  LOP3.LUT R2, R2, 0xfffffeff, RZ, 0xc0, !PT ;  /* 0xfffffeff02027812 */ /* 0x000fe400078ec0ff */
[----:B------:R-:W-:Y:S02]  /*3430*/  @P0 LOP3.LUT R0, R0, 0x10000, RZ, 0xfc, !PT ;  /* 0x0001000000000812 */ /* 0x000fe400078efcff */
[----:B------:R-:W-:-:S05]  /*3440*/  ISETP.GT.U32.AND P0, PT, R139, R18, PT ;  /* 0x000000128b00720c */ /* 0x000fca0003f04070 */
[----:B------:R-:W-:-:S04]  /*3450*/  @P1 LOP3.LUT R2, R2, 0x100, RZ, 0xfc, !PT ;  /* 0x0000010002021812 */ /* 0x000fc800078efcff */
[----:B------:R-:W-:-:S04]  /*3460*/  LOP3.LUT R2, R2, 0xfffffffd, RZ, 0xc0, !PT ;  /* 0xfffffffd02027812 */ /* 0x000fc800078ec0ff */
[----:B------:R-:W-:Y:S02]  /*3470*/  @P0 LOP3.LUT R2, R2, 0x2, RZ, 0xfc, !PT ;  /* 0x0000000202020812 */ /* 0x000fe400078efcff */
[----:B------:R-:W-:Y:S02]  /*3480*/  ISETP.GT.U32.AND P0, PT, R209, R18, PT ;  /* 0x00000012d100720c */ /* 0x000fe40003f04070 */
[----:B------:R-:W-:-:S11]  /*3490*/  LOP3.LUT R2, R2, 0xfffffffb, RZ, 0xc0, !PT ;  /* 0xfffffffb02027812 */ /* 0x000fd600078ec0ff */
[----:B------:R-:W-:Y:S02]  /*34a0*/  @P0 LOP3.LUT R2, R2, 0x4, RZ, 0xfc, !PT ;  /* 0x0000000402020812 */ /* 0x000fe400078efcff */
[----:B------:R-:W-:Y:S02]  /*34b0*/  ISETP.GT.U32.AND P0, PT, R202, R18, PT ;  /* 0x00000012ca00720c */ /* 0x000fe40003f04070 */
[----:B------:R-:W-:Y:S02]  /*34c0*/  LOP3.LUT R2, R2, 0xfffffff7, RZ, 0xc0, !PT ;  /* 0xfffffff702027812 */ /* 0x000fe400078ec0ff */
[----:B------:R-:W-:Y:S02]  /*34d0*/  ISETP.GT.U32.AND P2, PT, R16, R8, PT ;  /* 0x000000081000720c */ /* 0x000fe40003f44070 */
[----:B------:R-:W-:-:S07]  /*34e0*/  LOP3.LUT R19, R19, 0xfffffffd, RZ, 0xc0, !PT ;  /* 0xfffffffd13137812 */ /* 0x000fce00078ec0ff */
[----:B------:R-:W-:Y:S02]  /*34f0*/  @P0 LOP3.LUT R2, R2, 0x8, RZ, 0xfc, !PT ;  /* 0x0000000802020812 */ /* 0x000fe400078efcff */
[----:B------:R-:W-:Y:S02]  /*3500*/  ISETP.GT.U32.AND P0, PT, R207, R18, PT ;  /* 0x00000012cf00720c */ /* 0x000fe40003f04070 */
[----:B------:R-:W-:Y:S02]  /*3510*/  ISETP.GT.U32.AND.EX P5, PT, R206, RZ, PT, P5 ;  /* 0x000000ffce00720c */ /* 0x000fe40003fa4150 */
[----:B------:R-:W-:Y:S02]  /*3520*/  @P2 LOP3.LUT R19, R19, 0x2, RZ, 0xfc, !PT ;  /* 0x0000000213132812 */ /* 0x000fe400078efcff */
[----:B------:R-:W-:Y:S02]  /*3530*/  LOP3.LUT R2, R2, 0xffffffef, RZ, 0xc0, !PT ;  /* 0xffffffef02027812 */ /* 0x000fe400078ec0ff */
[----:B------:R-:W-:-:S05]  /*3540*/  IADD3 R206, P2, R16, 0x78, RZ ;  /* 0x0000007810ce7810 */ /* 0x000fca0007f5e0ff */
[----:B------:R-:W-:Y:S02]  /*3550*/  @P0 LOP3.LUT R2, R2, 0x10, RZ, 0xfc, !PT ;  /* 0x0000001002020812 */ /* 0x000fe400078efcff */
[----:B------:R-:W-:Y:S02]  /*3560*/  ISETP.GT.U32.AND P0, PT, R206, R18, PT ;  /* 0x00000012ce00720c */ /* 0x000fe40003f04070 */
[----:B------:R-:W-:Y:S02]  /*3570*/  FSEL R117, R117, -INF , !P5 ;  /* 0xff80000075757808 */ /* 0x000fe40006800000 */
[CC--:B------:R-:W-:Y:S02]  /*3580*/  ISETP.GT.U32.AND P1, PT, R16.reuse, R17.reuse, PT ;  /* 0x000000111000720c */ /* 0x0c0fe40003f24070 */
[C---:B------:R-:W-:Y:S02]  /*3590*/  ISETP.GE.U32.AND P5, PT, R16.reuse, R17, PT ;  /* 0x000000111000720c */ /* 0x040fe40003fa6070 */
[----:B------:R-:W-:-:S02]  /*35a0*/  ISETP.GT.U32.AND P4, PT, R16, R4, PT ;  /* 0x000000041000720c */ /* 0x000fc40003f84070 */
[----:B------:R-:W-:Y:S02]  /*35b0*/  ISETP.GE.U32.AND P3, PT, R16, R4, PT ;  /* 0x000000041000720c */ /* 0x000fe40003f66070 */
[----:B------:R-:W-:Y:S02]  /*35c0*/  LOP3.LUT R2, R2, 0xffffffdf, RZ, 0xc0, !PT ;  /* 0xffffffdf02027812 */ /* 0x000fe400078ec0ff */
[----:B------:R-:W-:Y:S01]  /*35d0*/  IADD3 R16, P6, R16, 0x79, RZ ;  /* 0x0000007910107810 */ /* 0x000fe20007fde0ff */
[--C-:B------:R-:W-:Y:S01]  /*35e0*/  IMAD.X R211, RZ, RZ, R13.reuse, P2 ;  /* 0x000000ffffd37224 */ /* 0x100fe200010e060d */
[----:B------:R-:W-:Y:S02]  /*35f0*/  @P0 LOP3.LUT R2, R2, 0x20, RZ, 0xfc, !PT ;  /* 0x0000002002020812 */ /* 0x000fe400078efcff */
[----:B------:R-:W-:Y:S01]  /*3600*/  ISETP.GT.U32.AND P0, PT, R16, R18, PT ;  /* 0x000000121000720c */ /* 0x000fe20003f04070 */
[----:B------:R-:W-:Y:S01]  /*3610*/  IMAD.X R18, RZ, RZ, R13, P6 ;  /* 0x000000ffff127224 */ /* 0x000fe200030e060d */
[----:B------:R-:W-:-:S02]  /*3620*/  LOP3.LUT P2, RZ, R19, 0x2, RZ, 0xc0, !PT ;  /* 0x0000000213ff7812 */ /* 0x000fc4000784c0ff */
[----:B------:R-:W-:Y:S02]  /*3630*/  ISETP.GT.U32.AND P6, PT, R139, R8, PT ;  /* 0x000000088b00720c */ /* 0x000fe40003fc4070 */
[C---:B------:R-:W-:Y:S02]  /*3640*/  ISETP.GT.U32.AND.EX P2, PT, R13.reuse, RZ, PT, P2 ;  /* 0x000000ff0d00720c */ /* 0x040fe40003f44120 */
[C---:B------:R-:W-:Y:S02]  /*3650*/  ISETP.GT.U32.AND.EX P1, PT, R13.reuse, RZ, PT, P1 ;  /* 0x000000ff0d00720c */ /* 0x040fe40003f24110 */
[C---:B------:R-:W-:Y:S02]  /*3660*/  ISETP.GE.U32.AND.EX P5, PT, R13.reuse, RZ, PT, P5 ;  /* 0x000000ff0d00720c */ /* 0x040fe40003fa6150 */
[C---:B------:R-:W-:Y:S02]  /*3670*/  ISETP.GT.U32.AND.EX P4, PT, R13.reuse, RZ, PT, P4 ;  /* 0x000000ff0d00720c */ /* 0x040fe40003f84140 */
[----:B------:R-:W-:Y:S01]  /*3680*/  ISETP.GE.U32.AND.EX P3, PT, R13, RZ, PT, P3 ;  /* 0x000000ff0d00720c */ /* 0x000fe20003f66130 */
[----:B------:R-:W-:Y:S01]  /*3690*/  FMUL R13, R140, UR16 ;  /* 0x000000108c0d7c20 */ /* 0x000fe20008400000 */
[----:B------:R-:W-:-:S04]  /*36a0*/  ISETP.GT.U32.AND.EX P6, PT, R208, RZ, PT, P6 ;  /* 0x000000ffd000720c */ /* 0x000fc80003fc4160 */
[----:B------:R-:W-:Y:S02]  /*36b0*/  FSEL R13, R13, -INF , !P6 ;  /* 0xff8000000d0d7808 */ /* 0x000fe40007000000 */
[----:B------:R-:W-:Y:S01]  /*36c0*/  ISETP.GT.U32.AND P6, PT, R209, R8, PT ;  /* 0x00000008d100720c */ /* 0x000fe20003fc4070 */
[----:B------:R-:W-:-:S03]  /*36d0*/  FMUL R140, R141, UR16 ;  /* 0x000000108d8c7c20 */ /* 0x000fc60008400000 */
[----:B------:R-:W-:-:S04]  /*36e0*/  ISETP.GT.U32.AND.EX P6, PT, R210, RZ, PT, P6 ;  /* 0x000000ffd200720c */ /* 0x000fc80003fc4160 */
[----:B------:R-:W-:Y:S02]  /*36f0*/  FSEL R140, R140, -INF , !P6 ;  /* 0xff8000008c8c7808 */ /* 0x000fe40007000000 */
[----:B------:R-:W-:Y:S01]  /*3700*/  LOP3.LUT P6, RZ, R2, 0x2, RZ, 0xc0, !PT ;  /* 0x0000000202ff7812 */ /* 0x000fe200078cc0ff */
[----:B------:R-:W-:-:S03]  /*3710*/  FMUL R141, R142, UR16 ;  /* 0x000000108e8d7c20 */ /* 0x000fc60008400000 */
[----:B------:R-:W-:-:S04]  /*3720*/  ISETP.GT.U32.AND.EX P6, PT, R208, RZ, PT, P6 ;  /* 0x000000ffd000720c */ /* 0x000fc80003fc4160 */
[----:B------:R-:W-:Y:S02]  /*3730*/  FSEL R141, R141, -INF , !P6 ;  /* 0xff8000008d8d7808 */ /* 0x000fe40007000000 */
[----:B------:R-:W-:Y:S01]  /*3740*/  LOP3.LUT P6, RZ, R2, 0x4, RZ, 0xc0, !PT ;  /* 0x0000000402ff7812 */ /* 0x000fe200078cc0ff */
        /* <DEDUP_REMOVED lines=28> */
[----:B------:R-:W-:Y:S01]  /*3910*/  LOP3.LUT P2, RZ, R2, 0x20, RZ, 0xc0, !PT ;  /* 0x0000002002ff7812 */ /* 0x000fe2000784c0ff */
[----:B------:R-:W-:Y:S01]  /*3920*/  FMUL R149, R150, UR16 ;  /* 0x0000001096957c20 */ /* 0x000fe20008400000 */
[----:B------:R-:W-:Y:S02]  /*3930*/  FSEL R148, R148, -INF , !P6 ;  /* 0xff80000094947808 */ /* 0x000fe40007000000 */
[----:B------:R-:W-:-:S04]  /*3940*/  ISETP.GT.U32.AND.EX P6, PT, R211, RZ, PT, P2 ;  /* 0x000000ffd300720c */ /* 0x000fc80003fc4120 */
[----:B------:R-:W-:Y:S02]  /*3950*/  FSEL R149, R149, -INF , !P6 ;  /* 0xff80000095957808 */ /* 0x000fe40007000000 */
[----:B------:R-:W-:Y:S02]  /*3960*/  ISETP.GT.U32.AND.EX P6, PT, R18, RZ, PT, P0 ;  /* 0x000000ff1200720c */ /* 0x000fe40003fc4100 */
[----:B------:R-:W-:Y:S02]  /*3970*/  LOP3.LUT P0, RZ, R2, 0x80000000, RZ, 0xc0, !PT ;  /* 0x8000000002ff7812 */ /* 0x000fe4000780c0ff */
[C---:B------:R-:W-:Y:S02]  /*3980*/  LOP3.LUT P2, RZ, R0.reuse, 0x800, RZ, 0xc0, !PT ;  /* 0x0000080000ff7812 */ /* 0x040fe4000784c0ff */
[----:B------:R-:W-:-:S09]  /*3990*/  LOP3.LUT R0, R0, 0xfdffffff, RZ, 0xc0, !PT ;  /* 0xfdffffff00007812 */ /* 0x000fd200078ec0ff */
[----:B------:R-:W-:-:S04]  /*39a0*/  @P0 LOP3.LUT R0, R0, 0x2000000, RZ, 0xfc, !PT ;  /* 0x0200000000000812 */ /* 0x000fc800078efcff */
[C---:B------:R-:W-:Y:S02]  /*39b0*/  LOP3.LUT P0, RZ, R0.reuse, 0x8, RZ, 0xc0, !PT ;  /* 0x0000000800ff7812 */ /* 0x040fe4000780c0ff */
[----:B------:R-:W-:-:S11]  /*39c0*/  LOP3.LUT R0, R0, 0xfbffffff, RZ, 0xc0, !PT ;  /* 0xfbffffff00007812 */ /* 0x000fd600078ec0ff */
        /* <DEDUP_REMOVED lines=16> */
[----:B------:R-:W-:Y:S02]  /*3ad0*/  LOP3.LUT P0, RZ, R0, 0x400, RZ, 0xc0, !PT ;  /* 0x0000040000ff7812 */ /* 0x000fe4000780c0ff */
[----:B------:R-:W-:Y:S01]  /*3ae0*/  LOP3.LUT R19, R19, 0xfffffffe, RZ, 0xc0, !PT ;  /* 0xfffffffe13137812 */ /* 0x000fe200078ec0ff */
[----:B------:R-:W-:-:S10]  /*3af0*/  FMUL R30, R30, UR16 ;  /* 0x000000101e1e7c20 */ /* 0x000fd40008400000 */
[----:B------:R-:W-:Y:S02]  /*3b00*/  @P0 LOP3.LUT R19, R19, 0x1, RZ, 0xfc, !PT ;  /* 0x0000000113130812 */ /* 0x000fe400078efcff */
[----:B------:R-:W-:-:S04]  /*3b10*/  LOP3.LUT P0, RZ, R0, 0x1000, RZ, 0xc0, !PT ;  /* 0x0000100000ff7812 */ /* 0x000fc8000780c0ff */
[----:B------:R-:W-:Y:S02]  /*3b20*/  FSEL R30, R30, -INF , !P0 ;  /* 0xff8000001e1e7808 */ /* 0x000fe40004000000 */
[----:B------:R-:W-:Y:S01]  /*3b30*/  LOP3.LUT P0, RZ, R19, 0x1, RZ, 0xc0, !PT ;  /* 0x0000000113ff7812 */ /* 0x000fe2000780c0ff */
[----:B------:R-:W-:Y:S01]  /*3b40*/  FMUL R19, R31, UR16 ;  /* 0x000000101f137c20 */ /* 0x000fe20008400000 */
[----:B------:R-:W-:-:S04]  /*3b50*/  FMUL R31, R32, UR16 ;  /* 0x00000010201f7c20 */ /* 0x000fc80008400000 */
[----:B------:R-:W-:Y:S02]  /*3b60*/  FSEL R19, R19, -INF , !P0 ;  /* 0xff80000013137808 */ /* 0x000fe40004000000 */
[----:B------:R-:W-:Y:S01]  /*3b70*/  LOP3.LUT P0, RZ, R0, 0x80000000, RZ, 0xc0, !PT ;  /* 0x8000000000ff7812 */ /* 0x000fe2000780c0ff */
[----:B------:R-:W-:-:S03]  /*3b80*/  FMUL R32, R33, UR16 ;  /* 0x0000001021207c20 */ /* 0x000fc60008400000 */
[----:B------:R-:W-:Y:S02]  /*3b90*/  FSEL R31, R31, -INF , !P0 ;  /* 0xff8000001f1f7808 */ /* 0x000fe40004000000 */
[----:B------:R-:W-:Y:S01]  /*3ba0*/  LOP3.LUT P0, RZ, R0, 0x40000000, RZ, 0xc0, !PT ;  /* 0x4000000000ff7812 */ /* 0x000fe2000780c0ff */
[----:B------:R-:W-:Y:S01]  /*3bb0*/  FMUL R33, R34, UR16 ;  /* 0x0000001022217c20 */ /* 0x000fe20008400000 */
[----:B------:R-:W-:Y:S02]  /*3bc0*/  FMUL R25, R25, UR16 ;  /* 0x0000001019197c20 */ /* 0x000fe40008400000 */
[----:B------:R-:W-:Y:S01]  /*3bd0*/  FSEL R32, R32, -INF , !P0 ;  /* 0xff80000020207808 */ /* 0x000fe20004000000 */
[----:B------:R-:W-:Y:S01]  /*3be0*/  FMUL R34, R35, UR16 ;  /* 0x0000001023227c20 */ /* 0x000fe20008400000 */
[----:B------:R-:W-:Y:S01]  /*3bf0*/  LOP3.LUT P0, RZ, R0, 0x20000000, RZ, 0xc0, !PT ;  /* 0x2000000000ff7812 */ /* 0x000fe2000780c0ff */
[----:B------:R-:W-:Y:S01]  /*3c00*/  FMUL R35, R36, UR16 ;  /* 0x0000001024237c20 */ /* 0x000fe20008400000 */
[----:B------:R-:W-:Y:S01]  /*3c10*/  FMUL R36, R37, UR16 ;  /* 0x0000001025247c20 */ /* 0x000fe20008400000 */
[----:B------:R-:W-:Y:S01]  /*3c20*/  FMUL R37, R38, UR16 ;  /* 0x0000001026257c20 */ /* 0x000fe20008400000 */
[----:B------:R-:W-:Y:S01]  /*3c30*/  FSEL R33, R33, -INF , !P0 ;  /* 0xff80000021217808 */ /* 0x000fe20004000000 */
[----:B------:R-:W-:Y:S01]  /*3c40*/  FMUL R38, R39, UR16 ;  /* 0x0000001027267c20 */ /* 0x000fe20008400000 */
[----:B------:R-:W-:Y:S01]  /*3c50*/  LOP3.LUT P0, RZ, R0, 0x10000000, RZ, 0xc0, !PT ;  /* 0x1000000000ff7812 */ /* 0x000fe2000780c0ff */
[----:B------:R-:W-:Y:S01]  /*3c60*/  FMUL R39, R40, UR16 ;  /* 0x0000001028277c20 */ /* 0x000fe20008400000 */
[----:B------:R-:W-:-:S02]  /*3c70*/  FSEL R25, R25, -INF , !P5 ;  /* 0xff80000019197808 */ /* 0x000fc40006800000 */
[----:B------:R-:W-:Y:S02]  /*3c80*/  LOP3.LUT P5, RZ, R0, 0x2, RZ, 0xc0, !PT ;  /* 0x0000000200ff7812 */ /* 0x000fe400078ac0ff */
[----:B------:R-:W-:Y:S02]  /*3c90*/  FSEL R34, R34, -INF , !P0 ;  /* 0xff80000022227808 */ /* 0x000fe40004000000 */
[----:B------:R-:W-:Y:S02]  /*3ca0*/  LOP3.LUT P0, RZ, R0, 0x8000000, RZ, 0xc0, !PT ;  /* 0x0800000000ff7812 */ /* 0x000fe4000780c0ff */
[----:B------:R-:W-:Y:S02]  /*3cb0*/  FSEL R39, R39, -INF , !P5 ;  /* 0xff80000027277808 */ /* 0x000fe40006800000 */
[----:B------:R-:W-:Y:S01]  /*3cc0*/  LOP3.LUT P5, RZ, R2, 0x1000000, RZ, 0xc0, !PT ;  /* 0x0100000002ff7812 */ /* 0x000fe200078ac0ff */
[----:B------:R-:W-:Y:S01]  /*3cd0*/  FMUL R150, R151, UR16 ;  /* 0x0000001097967c20 */ /* 0x000fe20008400000 */
[----:B------:R-:W-:Y:S01]  /*3ce0*/  FMUL R24, R24, UR16 ;  /* 0x0000001018187c20 */ /* 0x000fe20008400000 */
[----:B------:R-:W-:Y:S01]  /*3cf0*/  FMUL R26, R26, UR16 ;  /* 0x000000101a1a7c20 */ /* 0x000fe20008400000 */
[----:B------:R-:W-:Y:S01]  /*3d00*/  FMUL R27, R27, UR16 ;  /* 0x000000101b1b7c20 */ /* 0x000fe20008400000 */
[----:B------:R-:W-:-:S02]  /*3d10*/  FSEL R35, R35, -INF , !P0 ;  /* 0xff80000023237808 */ /* 0x000fc40004000000 */
[----:B------:R-:W-:Y:S02]  /*3d20*/  LOP3.LUT P0, RZ, R0, 0x4000000, RZ, 0xc0, !PT ;  /* 0x0400000000ff7812 */ /* 0x000fe4000780c0ff */
[----:B------:R-:W-:Y:S02]  /*3d30*/  FSEL R150, R150, -INF , !P6 ;  /* 0xff80000096967808 */ /* 0x000fe40007000000 */
[----:B------:R-:W-:Y:S02]  /*3d40*/  FSEL R24, R24, -INF , !P1 ;  /* 0xff80000018187808 */ /* 0x000fe40004800000 */
[----:B------:R-:W-:Y:S02]  /*3d50*/  FSEL R26, R26, -INF , !P4 ;  /* 0xff8000001a1a7808 */ /* 0x000fe40006000000 */
[----:B------:R-:W-:Y:S02]  /*3d60*/  FSEL R27, R27, -INF , !P3 ;  /* 0xff8000001b1b7808 */ /* 0x000fe40005800000 */
[----:B------:R-:W-:-:S02]  /*3d70*/  FSEL R36, R36, -INF , !P0 ;  /* 0xff80000024247808 */ /* 0x000fc40004000000 */
[C---:B------:R-:W-:Y:S02]  /*3d80*/  LOP3.LUT P6, RZ, R0.reuse, 0x2000, RZ, 0xc0, !PT ;  /* 0x0000200000ff7812 */ /* 0x040fe400078cc0ff */
[C---:B------:R-:W-:Y:S02]  /*3d90*/  LOP3.LUT P1, RZ, R0.reuse, 0x1, RZ, 0xc0, !PT ;  /* 0x0000000100ff7812 */ /* 0x040fe4000782c0ff */
[C---:B------:R-:W-:Y:S02]  /*3da0*/  LOP3.LUT P4, RZ, R0.reuse, 0x4, RZ, 0xc0, !PT ;  /* 0x0000000400ff7812 */ /* 0x040fe4000788c0ff */
[C---:B------:R-:W-:Y:S02]  /*3db0*/  LOP3.LUT P3, RZ, R0.reuse, 0x10, RZ, 0xc0, !PT ;  /* 0x0000001000ff7812 */ /* 0x040fe4000786c0ff */
[C---:B------:R-:W-:Y:S02]  /*3dc0*/  LOP3.LUT P0, RZ, R0.reuse, 0x2000000, RZ, 0xc0, !PT ;  /* 0x0200000000ff7812 */ /* 0x040fe4000780c0ff */
[----:B------:R-:W-:-:S04]  /*3dd0*/  LOP3.LUT R0, R0, 0xff7fffff, RZ, 0xc0, !PT ;  /* 0xff7fffff00007812 */ /* 0x000fc800078ec0ff */
[----:B------:R-:W-:Y:S02]  /*3de0*/  @P5 LOP3.LUT R0, R0, 0x800000, RZ, 0xfc, !PT ;  /* 0x0080000000005812 */ /* 0x000fe400078efcff */
[----:B------:R-:W-:Y:S01]  /*3df0*/  LOP3.LUT P5, RZ, R2, 0x2000000, RZ, 0xc0, !PT ;  /* 0x0200000002ff7812 */ /* 0x000fe200078ac0ff */
[----:B------:R-:W-:Y:S01]  /*3e00*/  FMUL R29, R29, UR16 ;  /* 0x000000101d1d7c20 */ /* 0x000fe20008400000 */
[----:B------:R-:W-:Y:S01]  /*3e10*/  FMUL R40, R41, UR16 ;  /* 0x0000001029287c20 */ /* 0x000fe20008400000 */
[----:B------:R-:W-:Y:S01]  /*3e20*/  FMUL R41, R42, UR16 ;  /* 0x000000102a297c20 */ /* 0x000fe20008400000 */
[----:B------:R-:W-:Y:S01]  /*3e30*/  LOP3.LUT R0, R0, 0xfeffffff, RZ, 0xc0, !PT ;  /* 0xfeffffff00007812 */ /* 0x000fe200078ec0ff */
[----:B------:R-:W-:Y:S01]  /*3e40*/  FMUL R42, R43, UR16 ;  /* 0x000000102b2a7c20 */ /* 0x000fe20008400000 */
[----:B------:R-:W-:Y:S01]  /*3e50*/  FSEL R29, R29, -INF , !P2 ;  /* 0xff8000001d1d7808 */ /* 0x000fe20005000000 */
[----:B------:R-:W-:Y:S01]  /*3e60*/  FMUL R43, R44, UR16 ;  /* 0x000000102c2b7c20 */ /* 0x000fe20008400000 */
[----:B------:R-:W-:-:S05]  /*3e70*/  LOP3.LUT P2, RZ, R2, 0x20000000, RZ, 0xc0, !PT ;  /* 0x2000000002ff7812 */ /* 0x000fca000784c0ff */
[----:B------:R-:W-:Y:S02]  /*3e80*/  @P5 LOP3.LUT R0, R0, 0x1000000, RZ, 0xfc, !PT ;  /* 0x0100000000005812 */ /* 0x000fe400078efcff */
[----:B------:R-:W-:Y:S02]  /*3e90*/  FSEL R43, R43, -INF , !P2 ;  /* 0xff8000002b2b7808 */ /* 0x000fe40005000000 */
[C---:B------:R-:W-:Y:S02]  /*3ea0*/  LOP3.LUT P2, RZ, R0.reuse, 0x8000, RZ, 0xc0, !PT ;  /* 0x0000800000ff7812 */ /* 0x040fe4000784c0ff */
[----:B------:R-:W-:-:S11]  /*3eb0*/  LOP3.LUT R0, R0, 0xfffbffff, RZ, 0xc0, !PT ;  /* 0xfffbffff00007812 */ /* 0x000fd600078ec0ff */
[----:B------:R-:W-:Y:S02]  /*3ec0*/  @P2 LOP3.LUT R0, R0, 0x40000, RZ, 0xfc, !PT ;  /* 0x0004000000002812 */ /* 0x000fe400078efcff */
[----:B------:R-:W-:Y:S02]  /*3ed0*/  LOP3.LUT P2, RZ, R2, 0x10000, RZ, 0xc0, !PT ;  /* 0x0001000002ff7812 */ /* 0x000fe4000784c0ff */
[----:B------:R-:W-:-:S11]  /*3ee0*/  LOP3.LUT R0, R0, 0xfff7ffff, RZ, 0xc0, !PT ;  /* 0xfff7ffff00007812 */ /* 0x000fd600078ec0ff */
[----:B------:R-:W-:Y:S02]  /*3ef0*/  @P2 LOP3.LUT R0, R0, 0x80000, RZ, 0xfc, !PT ;  /* 0x0008000000002812 */ /* 0x000fe400078efcff */
[----:B------:R-:W-:Y:S02]  /*3f00*/  LOP3.LUT P2, RZ, R2, 0x20000, RZ, 0xc0, !PT ;  /* 0x0002000002ff7812 */ /* 0x000fe4000784c0ff */
[----:B------:R-:W-:-:S11]  /*3f10*/  LOP3.LUT R0, R0, 0xffefffff, RZ, 0xc0, !PT ;  /* 0xffefffff00007812 */ /* 0x000fd600078ec0ff */
[----:B------:R-:W-:Y:S02]  /*3f20*/  @P2 LOP3.LUT R0, R0, 0x100000, RZ, 0xfc, !PT ;  /* 0x0010000000002812 */ /* 0x000fe400078efcff */
[----:B------:R-:W-:Y:S02]  /*3f30*/  LOP3.LUT P2, RZ, R2, 0x40000, RZ, 0xc0, !PT ;  /* 0x0004000002ff7812 */ /* 0x000fe4000784c0ff */
[----:B------:R-:W-:Y:S01]  /*3f40*/  LOP3.LUT R0, R0, 0xffdfffff, RZ, 0xc0, !PT ;  /* 0xffdfffff00007812 */ /* 0x000fe200078ec0ff */
[----:B------:R-:W-:Y:S01]  /*3f50*/  FMUL R44, R45, UR16 ;  /* 0x000000102d2c7c20 */ /* 0x000fe20008400000 */
[----:B------:R-:W-:-:S09]  /*3f60*/  FMUL R45, R46, UR16 ;  /* 0x000000102e2d7c20 */ /* 0x000fd20008400000 */
[----:B------:R-:W-:Y:S02]  /*3f70*/  @P2 LOP3.LUT R0, R0, 0x200000, RZ, 0xfc, !PT ;  /* 0x0020000000002812 */ /* 0x000fe400078efcff */
[----:B------:R-:W-:Y:S01]  /*3f80*/  LOP3.LUT P2, RZ, R2, 0x100000, RZ, 0xc0, !PT ;  /* 0x0010000002ff7812 */ /* 0x000fe2000784c0ff */
[----:B------:R-:W-:Y:S01]  /*3f90*/  FMUL R46, R47, UR16 ;  /* 0x000000102f2e7c20 */ /* 0x000fe20008400000 */
[----:B------:R-:W-:Y:S01]  /*3fa0*/  LOP3.LUT R0, R0, 0xffbfffff, RZ, 0xc0, !PT ;  /* 0xffbfffff00007812 */ /* 0x000fe200078ec0ff */
[----:B------:R-:W-:Y:S01]  /*3fb0*/  FMUL R47, R48, UR16 ;  /* 0x00000010302f7c20 */ /* 0x000fe20008400000 */
[----:B------:R-:W-:Y:S01]  /*3fc0*/  FMUL R48, R49, UR16 ;  /* 0x0000001031307c20 */ /* 0x000fe20008400000 */
[----:B------:R-:W-:Y:S01]  /*3fd0*/  FMUL R49, R50, UR16 ;  /* 0x0000001032317c20 */ /* 0x000fe20008400000 */
[----:B------:R-:W-:Y:S01]  /*3fe0*/  FMUL R50, R51, UR16 ;  /* 0x0000001033327c20 */ /* 0x000fe20008400000 */
[----:B------:R-:W-:Y:S01]  /*3ff0*/  FMUL R51, R52, UR16 ;  /* 0x0000001034337c20 */ /* 0x000fe20008400000 */
[----:B------:R-:W-:-:S05]  /*4000*/  FMUL R52, R53, UR16 ;  /* 0x0000001035347c20 */ /* 0x000fca0008400000 */
[----:B------:R-:W-:Y:S02]  /*4010*/  @P2 LOP3.LUT R0, R0, 0x400000, RZ, 0xfc, !PT ;  /* 0x0040000000002812 */ /* 0x000fe400078efcff */
[----:B------:R-:W-:-:S04]  /*4020*/  LOP3.LUT P2, RZ, R2, 0x200000, RZ, 0xc0, !PT ;  /* 0x0020000002ff7812 */ /* 0x000fc8000784c0ff */
[----:B------:R-:W-:Y:S02]  /*4030*/  FSEL R51, R51, -INF , !P2 ;  /* 0xff80000033337808 */ /* 0x000fe40005000000 */
[----:B------:R-:W-:Y:S01]  /*4040*/  LOP3.LUT P2, RZ, R0, 0x400000, RZ, 0xc0, !PT ;  /* 0x0040000000ff7812 */ /* 0x000fe2000784c0ff */
[----:B------:R-:W-:-:S03]  /*4050*/  FMUL R53, R54, UR16 ;  /* 0x0000001036357c20 */ /* 0x000fc60008400000 */
[----:B------:R-:W-:Y:S02]  /*4060*/  FSEL R52, R52, -INF , !P2 ;  /* 0xff80000034347808 */ /* 0x000fe40005000000 */
[----:B------:R-:W-:Y:S01]  /*4070*/  LOP3.LUT P2, RZ, R0, 0x200000, RZ, 0xc0, !PT ;  /* 0x0020000000ff7812 */ /* 0x000fe2000784c0ff */
[----:B------:R-:W-:-:S03]  /*4080*/  FMUL R54, R55, UR16 ;  /* 0x0000001037367c20 */ /* 0x000fc60008400000 */
[----:B------:R-:W-:Y:S02]  /*4090*/  FSEL R53, R53, -INF , !P2 ;  /* 0xff80000035357808 */ /* 0x000fe40005000000 */
[----:B------:R-:W-:Y:S01]  /*40a0*/  LOP3.LUT P2, RZ, R0, 0x100000, RZ, 0xc0, !PT ;  /* 0x0010000000ff7812 */ /* 0x000fe2000784c0ff */
[----:B------:R-:W-:Y:S01]  /*40b0*/  FMUL R55, R57, UR16 ;  /* 0x0000001039377c20 */ /* 0x000fe20008400000 */
[----:B------:R-:W-:Y:S01]  /*40c0*/  FSEL R41, R41, -INF , !P0 ;  /* 0xff80000029297808 */ /* 0x000fe20004000000 */
[----:B------:R-:W-:Y:S01]  /*40d0*/  FMUL R28, R28, UR16 ;  /* 0x000000101c1c7c20 */ /* 0x000fe20008400000 */
[----:B------:R-:W-:Y:S02]  /*40e0*/  FSEL R54, R54, -INF , !P2 ;  /* 0xff80000036367808 */ /* 0x000fe40005000000 */
[C---:B------:R-:W-:Y:S02]  /*40f0*/  LOP3.LUT P0, RZ, R2.reuse, 0x10000000, RZ, 0xc0, !PT ;  /* 0x1000000002ff7812 */ /* 0x040fe4000780c0ff */
[----:B------:R-:W-:-:S02]  /*4100*/  LOP3.LUT P5, RZ, R2, 0x4000000, RZ, 0xc0, !PT ;  /* 0x0400000002ff7812 */ /* 0x000fc400078ac0ff */
[----:B------:R-:W-:Y:S01]  /*4110*/  LOP3.LUT P2, RZ, R0, 0x80000, RZ, 0xc0, !PT ;  /* 0x0008000000ff7812 */ /* 0x000fe2000784c0ff */
[----:B------:R-:W-:Y:S01]  /*4120*/  FMUL R57, R58, UR16 ;  /* 0x000000103a397c20 */ /* 0x000fe20008400000 */
[----:B------:R-:W-:Y:S01]  /*4130*/  FSEL R44, R44, -INF , !P0 ;  /* 0xff8000002c2c7808 */ /* 0x000fe20004000000 */
[----:B------:R-:W-:Y:S01]  /*4140*/  FMUL R58, R59, UR16 ;  /* 0x000000103b3a7c20 */ /* 0x000fe20008400000 */
[----:B------:R-:W-:Y:S02]  /*4150*/  FSEL R46, R46, -INF , !P5 ;  /* 0xff8000002e2e7808 */ /* 0x000fe40006800000 */
[----:B------:R-:W-:Y:S02]  /*4160*/  FSEL R55, R55, -INF , !P2 ;  /* 0xff80000037377808 */ /* 0x000fe40005000000 */
[----:B------:R-:W-:Y:S02]  /*4170*/  FSEL R28, R28, -INF , !P6 ;  /* 0xff8000001c1c7808 */ /* 0x000fe40007000000 */
[----:B------:R-:W-:-:S02]  /*4180*/  FSEL R40, R40, -INF , !P1 ;  /* 0xff80000028287808 */ /* 0x000fc40004800000 */
[----:B------:R-:W-:Y:S02]  /*4190*/  LOP3.LUT P0, RZ, R2, 0x8000, RZ, 0xc0, !PT ;  /* 0x0000800002ff7812 */ /* 0x000fe4000780c0ff */
[C---:B------:R-:W-:Y:S02]  /*41a0*/  LOP3.LUT P5, RZ, R0.reuse, 0x1000000, RZ, 0xc0, !PT ;  /* 0x0100000000ff7812 */ /* 0x040fe400078ac0ff */
[----:B------:R-:W-:Y:S02]  /*41b0*/  LOP3.LUT P2, RZ, R0, 0x40000, RZ, 0xc0, !PT ;  /* 0x0004000000ff7812 */ /* 0x000fe4000784c0ff */
[C---:B------:R-:W-:Y:S02]  /*41c0*/  LOP3.LUT P6, RZ, R2.reuse, 0x40000000, RZ, 0xc0, !PT ;  /* 0x4000000002ff7812 */ /* 0x040fe400078cc0ff */
[----:B------:R-:W-:Y:S02]  /*41d0*/  LOP3.LUT P1, RZ, R2, 0x800000, RZ, 0xc0, !PT ;  /* 0x0080000002ff7812 */ /* 0x000fe4000782c0ff */
[----:B------:R-:W-:-:S02]  /*41e0*/  FSEL R37, R37, -INF , !P3 ;  /* 0xff80000025257808 */ /* 0x000fc40005800000 */
[----:B------:R-:W-:Y:S02]  /*41f0*/  FSEL R47, R47, -INF , !P5 ;  /* 0xff8000002f2f7808 */ /* 0x000fe40006800000 */
[----:B------:R-:W-:Y:S02]  /*4200*/  FSEL R57, R57, -INF , !P2 ;  /* 0xff80000039397808 */ /* 0x000fe40005000000 */
[----:B------:R-:W-:Y:S02]  /*4210*/  FSEL R58, R58, -INF , !P0 ;  /* 0xff8000003a3a7808 */ /* 0x000fe40004000000 */
[----:B------:R-:W-:Y:S02]  /*4220*/  FSEL R38, R38, -INF , !P4 ;  /* 0xff80000026267808 */ /* 0x000fe40006000000 */
[----:B------:R-:W-:Y:S02]  /*4230*/  FSEL R42, R42, -INF , !P6 ;  /* 0xff8000002a2a7808 */ /* 0x000fe40007000000 */
[----:B------:R-:W-:-:S02]  /*4240*/  LOP3.LUT P3, RZ, R0, 0x4000, RZ, 0xc0, !PT ;  /* 0x0000400000ff7812 */ /* 0x000fc4000786c0ff */
[C---:B------:R-:W-:Y:S02]  /*4250*/  LOP3.LUT P5, RZ, R0.reuse, 0x800000, RZ, 0xc0, !PT ;  /* 0x0080000000ff7812 */ /* 0x040fe400078ac0ff */
[----:B------:R-:W-:Y:S02]  /*4260*/  FSEL R49, R49, -INF , !P1 ;  /* 0xff80000031317808 */ /* 0x000fe40004800000 */
[C---:B------:R-:W-:Y:S02]  /*4270*/  LOP3.LUT P2, RZ, R0.reuse, 0x20000, RZ, 0xc0, !PT ;  /* 0x0002000000ff7812 */ /* 0x040fe4000784c0ff */
[----:B------:R-:W-:Y:S01]  /*4280*/  LOP3.LUT P0, RZ, R0, 0x10000, RZ, 0xc0, !PT ;  /* 0x0001000000ff7812 */ /* 0x000fe2000780c0ff */
[----:B------:R-:W-:Y:S01]  /*4290*/  FMUL R0, R60, UR16 ;  /* 0x000000103c007c20 */ /* 0x000fe20008400000 */
[----:B------:R-:W-:Y:S01]  /*42a0*/  LOP3.LUT P4, RZ, R2, 0x8000000, RZ, 0xc0, !PT ;  /* 0x0800000002ff7812 */ /* 0x000fe2000788c0ff */
[----:B------:R-:W-:Y:S01]  /*42b0*/  FMUL R60, R62, UR16 ;  /* 0x000000103e3c7c20 */ /* 0x000fe20008400000 */
[----:B------:R-:W-:-:S02]  /*42c0*/  LOP3.LUT P6, RZ, R2, 0x400000, RZ, 0xc0, !PT ;  /* 0x0040000002ff7812 */ /* 0x000fc400078cc0ff */
[----:B------:R-:W-:Y:S01]  /*42d0*/  LOP3.LUT P1, RZ, R2, 0x1000, RZ, 0xc0, !PT ;  /* 0x0000100002ff7812 */ /* 0x000fe2000782c0ff */
[----:B------:R-:W-:Y:S01]  /*42e0*/  FMUL R151, R88, UR16 ;  /* 0x0000001058977c20 */ /* 0x000fe20008400000 */
[----:B------:R-:W-:Y:S01]  /*42f0*/  FMUL R62, R63, UR16 ;  /* 0x000000103f3e7c20 */ /* 0x000fe20008400000 */
[----:B------:R-:W-:Y:S01]  /*4300*/  FMUL R59, R61, UR16 ;  /* 0x000000103d3b7c20 */ /* 0x000fe20008400000 */
[----:B------:R-:W-:Y:S01]  /*4310*/  FMUL R63, R64, UR16 ;  /* 0x00000010403f7c20 */ /* 0x000fe20008400000 */
[----:B------:R-:W-:Y:S01]  /*4320*/  FSEL R45, R45, -INF , !P4 ;  /* 0xff8000002d2d7808 */ /* 0x000fe20006000000 */
[----:B------:R-:W-:Y:S01]  /*4330*/  FMUL R61, R94, UR16 ;  /* 0x000000105e3d7c20 */ /* 0x000fe20008400000 */
[----:B------:R-:W-:Y:S01]  /*4340*/  FSEL R48, R48, -INF , !P5 ;  /* 0xff80000030307808 */ /* 0x000fe20006800000 */
[----:B------:R-:W-:Y:S01]  /*4350*/  FMUL R56, R56, UR16 ;  /* 0x0000001038387c20 */ /* 0x000fe20008400000 */
[----:B------:R-:W-:Y:S02]  /*4360*/  FSEL R50, R50, -INF , !P6 ;  /* 0xff80000032327808 */ /* 0x000fe40007000000 */
[----:B------:R-:W-:-:S02]  /*4370*/  ISETP.GT.U32.AND.EX P1, PT, R123, RZ, PT, P1 ;  /* 0x000000ff7b00720c */ /* 0x000fc40003f24110 */
[C---:B------:R-:W-:Y:S02]  /*4380*/  LOP3.LUT P4, RZ, R2.reuse, 0x4000, RZ, 0xc0, !PT ;  /* 0x0000400002ff7812 */ /* 0x040fe4000788c0ff */
[C---:B------:R-:W-:Y:S02]  /*4390*/  LOP3.LUT P5, RZ, R2.reuse, 0x2000, RZ, 0xc0, !PT ;  /* 0x0000200002ff7812 */ /* 0x040fe400078ac0ff */
[----:B------:R-:W-:Y:S02]  /*43a0*/  LOP3.LUT P6, RZ, R2, 0x80000, RZ, 0xc0, !PT ;  /* 0x0008000002ff7812 */ /* 0x000fe400078cc0ff */
[----:B------:R-:W-:Y:S02]  /*43b0*/  FSEL R151, R151, -INF , !P2 ;  /* 0xff80000097977808 */ /* 0x000fe40005000000 */
[----:B------:R-:W-:Y:S02]  /*43c0*/  FSEL R63, R63, -INF , !P1 ;  /* 0xff8000003f3f7808 */ /* 0x000fe40004800000 */
[----:B------:R-:W-:-:S02]  /*43d0*/  FSEL R0, R0, -INF , !P3 ;  /* 0xff80000000007808 */ /* 0x000fc40005800000 */
[----:B------:R-:W-:Y:S02]  /*43e0*/  FSEL R59, R59, -INF , !P4 ;  /* 0xff8000003b3b7808 */ /* 0x000fe40006000000 */
[----:B------:R-:W-:Y:S02]  /*43f0*/  FSEL R61, R61, -INF , !P2 ;  /* 0xff8000003d3d7808 */ /* 0x000fe40005000000 */
[----:B------:R-:W-:Y:S02]  /*4400*/  FSEL R56, R56, -INF , !P2 ;  /* 0xff80000038387808 */ /* 0x000fe40005000000 */
[----:B------:R-:W-:Y:S02]  /*4410*/  FSEL R60, R60, -INF , !P2 ;  /* 0xff8000003c3c7808 */ /* 0x000fe40005000000 */
[----:B------:R-:W-:Y:S02]  /*4420*/  FSEL R62, R62, -INF , !P5 ;  /* 0xff8000003e3e7808 */ /* 0x000fe40006800000 */
[----:B------:R-:W-:-:S02]  /*4430*/  ISETP.GT.U32.AND.EX P1, PT, R123, RZ, PT, P6 ;  /* 0x000000ff7b00720c */ /* 0x000fc40003f24160 */
[C---:B------:R-:W-:Y:S02]  /*4440*/  LOP3.LUT P2, RZ, R2.reuse, 0x800, RZ, 0xc0, !PT ;  /* 0x0000080002ff7812 */ /* 0x040fe4000784c0ff */
[C---:B------:R-:W-:Y:S02]  /*4450*/  LOP3.LUT P3, RZ, R2.reuse, 0x400, RZ, 0xc0, !PT ;  /* 0x0000040002ff7812 */ /* 0x040fe4000786c0ff */
[C---:B------:R-:W-:Y:S02]  /*4460*/  LOP3.LUT P4, RZ, R2.reuse, 0x200, RZ, 0xc0, !PT ;  /* 0x0000020002ff7812 */ /* 0x040fe4000788c0ff */
[C---:B------:R-:W-:Y:S02]  /*4470*/  LOP3.LUT P5, RZ, R2.reuse, 0x80, RZ, 0xc0, !PT ;  /* 0x0000008002ff7812 */ /* 0x040fe400078ac0ff */
[----:B------:R-:W-:Y:S02]  /*4480*/  LOP3.LUT P6, RZ, R2, 0x100, RZ, 0xc0, !PT ;  /* 0x0000010002ff7812 */ /* 0x000fe400078cc0ff */
[----:B------:R-:W-:-:S04]  /*4490*/  FMNMX R2, R151, R20, !PT ;  /* 0x0000001497027209 */ /* 0x000fc80007800000 */
        /* <DEDUP_REMOVED lines=22> */
[----:B------:R-:W-:Y:S01]  /*4600*/  FMNMX R2, R200, R123, !PT ;  /* 0x0000007bc8027209 */ /* 0x000fe20007800000 */
[----:B------:R-:W-:-:S03]  /*4610*/  FMUL R94, R65, UR16 ;  /* 0x00000010415e7c20 */ /* 0x000fc60008400000 */
[----:B------:R-:W-:-:S04]  /*4620*/  FMNMX R2, R137, R2, !PT ;  /* 0x0000000289027209 */ /* 0x000fc80007800000 */
[----:B------:R-:W-:-:S04]  /*4630*/  FMNMX R65, R13, R2, !PT ;  /* 0x000000020d417209 */ /* 0x000fc80007800000 */
[----:B------:R-:W-:-:S04]  /*4640*/  FMNMX R2, R140, R65, !PT ;  /* 0x000000418c027209 */ /* 0x000fc80007800000 */
[----:B------:R-:W-:-:S04]  /*4650*/  FMNMX R65, R143, R2, !PT ;  /* 0x000000028f417209 */ /* 0x000fc80007800000 */
[----:B------:R-:W-:-:S04]  /*4660*/  FMNMX R2, R144, R65, !PT ;  /* 0x0000004190027209 */ /* 0x000fc80007800000 */
[----:B------:R-:W-:-:S04]  /*4670*/  FMNMX R65, R147, R2, !PT ;  /* 0x0000000293417209 */ /* 0x000fc80007800000 */
[----:B------:R-:W-:-:S05]  /*4680*/  FMNMX R2, R148, R65, !PT ;  /* 0x0000004194027209 */ /* 0x000fca0007800000 */
[----:B------:R-:W0:Y:S01]  /*4690*/  SHFL.BFLY PT, R65, R2, 0x2, 0x1f ;  /* 0x0c401f0002417f89 */ /* 0x000e2200000e0000 */
[----:B------:R-:W-:Y:S01]  /*46a0*/  FMUL R88, R66, UR16 ;  /* 0x0000001042587c20 */ /* 0x000fe20008400000 */
[C---:B------:R-:W-:Y:S02]  /*46b0*/  ISETP.GT.U32.AND.EX P2, PT, R126.reuse, RZ, PT, P2 ;  /* 0x000000ff7e00720c */ /* 0x040fe40003f44120 */
[----:B------:R-:W-:Y:S01]  /*46c0*/  ISETP.GT.U32.AND.EX P3, PT, R126, RZ, PT, P3 ;  /* 0x000000ff7e00720c */ /* 0x000fe20003f64130 */
[----:B------:R-:W-:Y:S01]  /*46d0*/  FMUL R126, R67, UR16 ;  /* 0x00000010437e7c20 */ /* 0x000fe20008400000 */
[----:B------:R-:W-:Y:S02]  /*46e0*/  FSEL R94, R94, -INF , !P2 ;  /* 0xff8000005e5e7808 */ /* 0x000fe40005000000 */
[----:B------:R-:W-:Y:S02]  /*46f0*/  FSEL R88, R88, -INF , !P1 ;  /* 0xff80000058587808 */ /* 0x000fe40004800000 */
[----:B------:R-:W-:-:S02]  /*4700*/  ISETP.GT.U32.AND P2, PT, R135, R17, PT ;  /* 0x000000118700720c */ /* 0x000fc40003f44070 */
[----:B------:R-:W-:Y:S01]  /*4710*/  ISETP.GT.U32.AND P1, PT, R135, R4, PT ;  /* 0x000000048700720c */ /* 0x000fe20003f24070 */
[----:B------:R-:W-:Y:S01]  /*4720*/  FMUL R135, R69, UR16 ;  /* 0x0000001045877c20 */ /* 0x000fe20008400000 */
[----:B------:R-:W-:Y:S02]  /*4730*/  ISETP.GT.U32.AND.EX P6, PT, R132, RZ, PT, P6 ;  /* 0x000000ff8400720c */ /* 0x000fe40003fc4160 */
[----:B0-----:R-:W-:-:S05]  /*4740*/  FMNMX R65, R2, R65, !PT ;  /* 0x0000004102417209 */ /* 0x001fca0007800000 */
[----:B------:R-:W0:Y:S01]  /*4750*/  SHFL.BFLY PT, R64, R65, 0x1, 0x1f ;  /* 0x0c201f0041407f89 */ /* 0x000e2200000e0000 */
[----:B------:R-:W-:Y:S01]  /*4760*/  FSEL R126, R126, -INF , !P3 ;  /* 0xff8000007e7e7808 */ /* 0x000fe20005800000 */
[----:B------:R-:W-:Y:S01]  /*4770*/  FMUL R123, R68, UR16 ;  /* 0x00000010447b7c20 */ /* 0x000fe20008400000 */
[-C--:B------:R-:W-:Y:S02]  /*4780*/  ISETP.GT.U32.AND P3, PT, R136, R17.reuse, PT ;  /* 0x000000118800720c */ /* 0x080fe40003f64070 */
[----:B------:R-:W-:Y:S02]  /*4790*/  FSEL R135, R135, -INF , !P6 ;  /* 0xff80000087877808 */ /* 0x000fe40007000000 */
[----:B------:R-:W-:Y:S01]  /*47a0*/  ISETP.GT.U32.AND P6, PT, R139, R17, PT ;  /* 0x000000118b00720c */ /* 0x000fe20003fc4070 */
[----:B------:R-:W-:Y:S01]  /*47b0*/  FMUL R73, R73, UR16 ;  /* 0x0000001049497c20 */ /* 0x000fe20008400000 */
[----:B------:R-:W-:Y:S01]  /*47c0*/  ISETP.GT.U32.AND.EX P4, PT, R130, RZ, PT, P4 ;  /* 0x000000ff8200720c */ /* 0x000fe20003f84140 */
[----:B------:R-:W-:Y:S01]  /*47d0*/  FMUL R76, R76, UR16 ;  /* 0x000000104c4c7c20 */ /* 0x000fe20008400000 */
[----:B------:R-:W-:-:S02]  /*47e0*/  ISETP.GT.U32.AND.EX P3, PT, R201, RZ, PT, P3 ;  /* 0x000000ffc900720c */ /* 0x000fc40003f64130 */
[----:B------:R-:W-:Y:S01]  /*47f0*/  ISETP.GT.U32.AND.EX P6, PT, R208, RZ, PT, P6 ;  /* 0x000000ffd000720c */ /* 0x000fe20003fc4160 */
[----:B------:R-:W-:Y:S01]  /*4800*/  FMUL R2, R74, UR16 ;  /* 0x000000104a027c20 */ /* 0x000fe20008400000 */
[----:B------:R-:W-:Y:S02]  /*4810*/  FSEL R123, R123, -INF , !P4 ;  /* 0xff8000007b7b7808 */ /* 0x000fe40006000000 */
[----:B------:R-:W-:Y:S01]  /*4820*/  ISETP.GT.U32.AND P4, PT, R136, R4, PT ;  /* 0x000000048800720c */ /* 0x000fe20003f84070 */
[----:B------:R-:W-:Y:S01]  /*4830*/  FMUL R136, R77, UR16 ;  /* 0x000000104d887c20 */ /* 0x000fe20008400000 */
[----:B------:R-:W-:Y:S02]  /*4840*/  ISETP.GT.U32.AND.EX P1, PT, R199, RZ, PT, P1 ;  /* 0x000000ffc700720c */ /* 0x000fe40003f24110 */
[----:B------:R-:W-:Y:S02]  /*4850*/  FSEL R74, R73, -INF , !P3 ;  /* 0xff800000494a7808 */ /* 0x000fe40005800000 */
[----:B------:R-:W-:-:S02]  /*4860*/  ISETP.GT.U32.AND P3, PT, R202, R17, PT ;  /* 0x00000011ca00720c */ /* 0x000fc40003f64070 */
[----:B------:R-:W-:Y:S02]  /*4870*/  FSEL R77, R76, -INF , !P6 ;  /* 0xff8000004c4d7808 */ /* 0x000fe40007000000 */
[----:B------:R-:W-:Y:S01]  /*4880*/  ISETP.GT.U32.AND P6, PT, R207, R17, PT ;  /* 0x00000011cf00720c */ /* 0x000fe20003fc4070 */
[----:B------:R-:W-:Y:S01]  /*4890*/  FMUL R80, R80, UR16 ;  /* 0x0000001050507c20 */ /* 0x000fe20008400000 */
[----:B------:R-:W-:Y:S01]  /*48a0*/  FSEL R73, R2, -INF , !P1 ;  /* 0xff80000002497808 */ /* 0x000fe20004800000 */
[----:B------:R-:W-:Y:S01]  /*48b0*/  FMUL R71, R71, UR16 ;  /* 0x0000001047477c20 */ /* 0x000fe20008400000 */
[----:B------:R-:W-:Y:S01]  /*48c0*/  ISETP.GT.U32.AND.EX P3, PT, R205, RZ, PT, P3 ;  /* 0x000000ffcd00720c */ /* 0x000fe20003f64130 */
[----:B------:R-:W-:Y:S01]  /*48d0*/  FMUL R2, R81, UR16 ;  /* 0x0000001051027c20 */ /* 0x000fe20008400000 */
[----:B------:R-:W-:Y:S02]  /*48e0*/  ISETP.GT.U32.AND.EX P0, PT, R132, RZ, PT, P0 ;  /* 0x000000ff8400720c */ /* 0x000fe40003f04100 */
[----:B------:R-:W-:Y:S01]  /*48f0*/  ISETP.GT.U32.AND.EX P6, PT, R204, RZ, PT, P6 ;  /* 0x000000ffcc00720c */ /* 0x000fe20003fc4160 */
[----:B------:R-:W-:Y:S01]  /*4900*/  FMUL R132, R72, UR16 ;  /* 0x0000001048847c20 */ /* 0x000fe20008400000 */
[----:B------:R-:W-:-:S02]  /*4910*/  FSEL R81, R80, -INF , !P3 ;  /* 0xff80000050517808 */ /* 0x000fc40005800000 */
[----:B------:R-:W-:Y:S02]  /*4920*/  FSEL R72, R71, -INF , !P0 ;  /* 0xff80000047487808 */ /* 0x000fe40004000000 */
[----:B------:R-:W-:Y:S02]  /*4930*/  FSEL R80, R2, -INF , !P6 ;  /* 0xff80000002507808 */ /* 0x000fe40007000000 */
[-C--:B------:R-:W-:Y:S02]  /*4940*/  ISETP.GT.U32.AND P0, PT, R209, R17.reuse, PT ;  /* 0x00000011d100720c */ /* 0x080fe40003f04070 */
[-C--:B------:R-:W-:Y:S02]  /*4950*/  ISETP.GT.U32.AND P3, PT, R206, R17.reuse, PT ;  /* 0x00000011ce00720c */ /* 0x080fe40003f64070 */
[----:B------:R-:W-:Y:S02]  /*4960*/  ISETP.GT.U32.AND P6, PT, R16, R17, PT ;  /* 0x000000111000720c */ /* 0x000fe40003fc4070 */
[----:B0-----:R-:W-:Y:S01]  /*4970*/  FMNMX R2, R65, R64, !PT ;  /* 0x0000004041027209 */ /* 0x001fe20007800000 */
[----:B------:R-:W-:Y:S01]  /*4980*/  FMUL R84, R84, UR16 ;  /* 0x0000001054547c20 */ /* 0x000fe20008400000 */
[----:B------:R-:W-:Y:S01]  /*4990*/  ISETP.GT.U32.AND.EX P5, PT, R130, RZ, PT, P5 ;  /* 0x000000ff8200720c */ /* 0x000fe20003fa4150 */
[----:B------:R-:W-:Y:S01]  /*49a0*/  FMUL R130, R70, UR16 ;  /* 0x0000001046827c20 */ /* 0x000fe20008400000 */
[----:B------:R-:W-:Y:S01]  /*49b0*/  FMUL R85, R85, UR16 ;  /* 0x0000001055557c20 */ /* 0x000fe20008400000 */
[----:B------:R-:W-:-:S02]  /*49c0*/  ISETP.GT.U32.AND.EX P2, PT, R199, RZ, PT, P2 ;  /* 0x000000ffc700720c */ /* 0x000fc40003f44120 */
[----:B------:R-:W-:Y:S02]  /*49d0*/  ISETP.GT.U32.AND.EX P0, PT, R210, RZ, PT, P0 ;  /* 0x000000ffd200720c */ /* 0x000fe40003f04100 */
[----:B------:R-:W-:Y:S02]  /*49e0*/  ISETP.GT.U32.AND.EX P3, PT, R211, RZ, PT, P3 ;  /* 0x000000ffd300720c */ /* 0x000fe40003f64130 */
[----:B------:R-:W-:Y:S02]  /*49f0*/  ISETP.GT.U32.AND.EX P6, PT, R18, RZ, PT, P6 ;  /* 0x000000ff1200720c */ /* 0x000fe40003fc4160 */
[----:B------:R-:W-:Y:S02]  /*4a00*/  FMNMX R2, R2, R9, !PT ;  /* 0x0000000902027209 */ /* 0x000fe40007800000 */
[----:B------:R-:W-:Y:S02]  /*4a10*/  FSEL R130, R130, -INF , !P5 ;  /* 0xff80000082827808 */ /* 0x000fe40006800000 */
[----:B------:R-:W-:Y:S01]  /*4a20*/  FSEL R132, R132, -INF , !P2 ;  /* 0xff80000084847808 */ /* 0x000fe20005000000 */
[----:B------:R-:W-:Y:S01]  /*4a30*/  FADD R89, R89, -R2 ;  /* 0x8000000259597221 */ /* 0x000fe20000000000 */
[----:B------:R-:W-:-:S02]  /*4a40*/  FSEL R136, R136, -INF , !P0 ;  /* 0xff80000088887808 */ /* 0x000fc40004000000 */
[----:B------:R-:W-:Y:S02]  /*4a50*/  FSEL R84, R84, -INF , !P3 ;  /* 0xff80000054547808 */ /* 0x000fe40005800000 */
[----:B------:R-:W-:Y:S02]  /*4a60*/  FSEL R85, R85, -INF , !P6 ;  /* 0xff80000055557808 */ /* 0x000fe40007000000 */
[-C--:B------:R-:W-:Y:S02]  /*4a70*/  ISETP.GT.U32.AND P5, PT, R139, R4.reuse, PT ;  /* 0x000000048b00720c */ /* 0x080fe40003fa4070 */
[-C--:B------:R-:W-:Y:S02]  /*4a80*/  ISETP.GT.U32.AND P2, PT, R209, R4.reuse, PT ;  /* 0x00000004d100720c */ /* 0x080fe40003f44070 */
[-C--:B------:R-:W-:Y:S02]  /*4a90*/  ISETP.GT.U32.AND P1, PT, R202, R4.reuse, PT ;  /* 0x00000004ca00720c */ /* 0x080fe40003f24070 */
[----:B------:R-:W-:-:S02]  /*4aa0*/  ISETP.GT.U32.AND P0, PT, R207, R4, PT ;  /* 0x00000004cf00720c */ /* 0x000fc40003f04070 */
[-C--:B------:R-:W-:Y:S02]  /*4ab0*/  ISETP.GT.U32.AND P3, PT, R206, R4.reuse, PT ;  /* 0x00000004ce00720c */ /* 0x080fe40003f64070 */
[----:B------:R-:W-:Y:S01]  /*4ac0*/  ISETP.GT.U32.AND P6, PT, R16, R4, PT ;  /* 0x000000041000720c */ /* 0x000fe20003fc4070 */
[----:B------:R-:W-:Y:S01]  /*4ad0*/  FADD R4, R91, -R2 ;  /* 0x800000025b047221 */ /* 0x000fe20000000000 */
[----:B------:R-:W-:-:S03]  /*4ae0*/  FMUL R16, R89, 1.4426950216293334961 ;  /* 0x3fb8aa3b59107820 */ /* 0x000fc60000400000 */
[----:B------:R-:W-:Y:S01]  /*4af0*/  FMUL R89, R4, 1.4426950216293334961 ;  /* 0x3fb8aa3b04597820 */ /* 0x000fe20000400000 */
        /* <DEDUP_REMOVED lines=13> */
[----:B------:R0:W-:Y:S03]  /*4bd0*/  MUFU.EX2 R91, R16 ;  /* 0x00000010005b7308 */ /* 0x0001e60000000800 */
[----:B------:R-:W-:-:S04]  /*4be0*/  FMNMX R4, R114, R17, !PT ;  /* 0x0000001172047209 */ /* 0x000fc80007800000 */
[----:B------:R-:W-:Y:S01]  /*4bf0*/  FMNMX R17, R115, R4, !PT ;  /* 0x0000000473117209 */ /* 0x000fe20007800000 */
[----:B0-----:R-:W-:-:S04]  /*4c00*/  FADD R16, R108, -R2 ;  /* 0x800000026c107221 */ /* 0x001fc80000000000 */
        /* <DEDUP_REMOVED lines=12> */
[----:B------:R-:W-:-:S03]  /*4cd0*/  FADD R105, R105, -R2 ;  /* 0x8000000269697221 */ /* 0x000fc60000000000 */
[----:B------:R-:W-:Y:S01]  /*4ce0*/  FMNMX R64, R142, R65, !PT ;  /* 0x000000418e407209 */ /* 0x000fe20007800000 */
[----:B------:R-:W-:-:S03]  /*4cf0*/  FMUL R105, R105, 1.4426950216293334961 ;  /* 0x3fb8aa3b69697820 */ /* 0x000fc60000400000 */
[----:B------:R-:W-:Y:S01]  /*4d00*/  FMNMX R71, R145, R64, !PT ;  /* 0x0000004091477209 */ /* 0x000fe20007800000 */
[----:B------:R-:W-:-:S03]  /*4d10*/  FADD R96, R96, -R2 ;  /* 0x8000000260607221 */ /* 0x000fc60000000000 */
[----:B------:R-:W-:Y:S01]  /*4d20*/  FMNMX R70, R146, R71, !PT ;  /* 0x0000004792467209 */ /* 0x000fe20007800000 */
[----:B------:R0:W-:Y:S01]  /*4d30*/  MUFU.EX2 R108, R105 ;  /* 0x00000069006c7308 */ /* 0x0001e20000000800 */
[----:B------:R-:W-:Y:S01]  /*4d40*/  FMUL R96, R96, 1.4426950216293334961 ;  /* 0x3fb8aa3b60607820 */ /* 0x000fe20000400000 */
[----:B------:R-:W-:Y:S02]  /*4d50*/  ISETP.GT.U32.AND.EX P4, PT, R201, RZ, PT, P4 ;  /* 0x000000ffc900720c */ /* 0x000fe40003f84140 */
[----:B0-----:R-:W-:-:S04]  /*4d60*/  FMNMX R105, R149, R70, !PT ;  /* 0x0000004695697209 */ /* 0x001fc80007800000 */
[----:B------:R-:W-:Y:S01]  /*4d70*/  FMNMX R105, R150, R105, !PT ;  /* 0x0000006996697209 */ /* 0x000fe20007800000 */
[----:B------:R0:W-:Y:S04]  /*4d80*/  MUFU.EX2 R201, R96 ;  /* 0x0000006000c97308 */ /* 0x0001e80000000800 */
[----:B0-----:R-:W0:Y:S01]  /*4d90*/  SHFL.BFLY PT, R96, R105, 0x2, 0x1f ;  /* 0x0c401f0069607f89 */ /* 0x001e2200000e0000 */
[--C-:B------:R-:W-:Y:S01]  /*4da0*/  FADD R20, R20, -R2.reuse ;  /* 0x8000000214147221 */ /* 0x100fe20000000000 */
[----:B------:R-:W-:-:S03]  /*4db0*/  FADD R112, R112, -R2 ;  /* 0x8000000270707221 */ /* 0x000fc60000000000 */
[----:B------:R-:W-:-:S04]  /*4dc0*/  FMUL R20, R20, 1.4426950216293334961 ;  /* 0x3fb8aa3b14147820 */ /* 0x000fc80000400000 */
[----:B------:R1:W-:Y:S01]  /*4dd0*/  MUFU.EX2 R199, R20 ;  /* 0x0000001400c77308 */ /* 0x0003e20000000800 */
[----:B------:R-:W-:Y:S01]  /*4de0*/  FADD R97, R97, -R2 ;  /* 0x8000000261617221 */ /* 0x000fe20000000000 */
[----:B------:R-:W-:Y:S02]  /*4df0*/  IMAD.U32 R17, RZ, RZ, UR9 ;  /* 0x00000009ff117e24 */ /* 0x000fe4000f8e00ff */
[----:B-1----:R-:W-:Y:S01]  /*4e00*/  FMUL R20, R112, 1.4426950216293334961 ;  /* 0x3fb8aa3b70147820 */ /* 0x002fe20000400000 */
[----:B0-----:R-:W-:-:S05]  /*4e10*/  FMNMX R105, R105, R96, !PT ;  /* 0x0000006069697209 */ /* 0x001fca0007800000 */
[----:B------:R-:W0:Y:S01]  /*4e20*/  SHFL.BFLY PT, R112, R105, 0x1, 0x1f ;  /* 0x0c201f0069707f89 */ /* 0x000e2200000e0000 */
[----:B------:R-:W-:Y:S01]  /*4e30*/  FMUL R97, R97, 1.4426950216293334961 ;  /* 0x3fb8aa3b61617820 */ /* 0x000fe20000400000 */
[----:B------:R-:W-:Y:S01]  /*4e40*/  FADD R120, R120, -R2 ;  /* 0x8000000278787221 */ /* 0x000fe20000000000 */
[----:B------:R-:W-:Y:S01]  /*4e50*/  IMAD.WIDE R16, R17, 0x2, R196 ;  /* 0x0000000211107825 */ /* 0x000fe200078e02c4 */
[----:B------:R-:W-:Y:S02]  /*4e60*/  ISETP.GT.U32.AND.EX P5, PT, R208, RZ, PT, P5 ;  /* 0x000000ffd000720c */ /* 0x000fe40003fa4150 */
[----:B------:R1:W-:Y:S01]  /*4e70*/  MUFU.EX2 R208, R97 ;  /* 0x0000006100d07308 */ /* 0x0003e20000000800 */
[----:B------:R-:W-:Y:S02]  /*4e80*/  IMAD.U32 R71, RZ, RZ, UR9 ;  /* 0x00000009ff477e24 */ /* 0x000fe4000f8e00ff */
[----:B------:R-:W-:Y:S01]  /*4e90*/  FMUL R68, R120, 1.4426950216293334961 ;  /* 0x3fb8aa3b78447820 */ /* 0x000fe20000400000 */
[--C-:B------:R-:W-:Y:S01]  /*4ea0*/  FADD R125, R125, -R2.reuse ;  /* 0x800000027d7d7221 */ /* 0x100fe20000000000 */
[----:B------:R2:W3:Y:S01]  /*4eb0*/  LDG.E.U16 R120, desc[UR24][R16.64] ;  /* 0x0000001810787981 */ /* 0x0004e2000c1e1500 */
[----:B------:R-:W-:Y:S01]  /*4ec0*/  FADD R127, R127, -R2 ;  /* 0x800000027f7f7221 */ /* 0x000fe20000000000 */
[----:B-1----:R-:W-:-:S02]  /*4ed0*/  IMAD.U32 R97, RZ, RZ, UR9 ;  /* 0x00000009ff617e24 */ /* 0x002fc4000f8e00ff */
[--C-:B------:R-:W-:Y:S01]  /*4ee0*/  FADD R109, R109, -R2.reuse ;  /* 0x800000026d6d7221 */ /* 0x100fe20000000000 */
[----:B------:R-:W-:Y:S01]  /*4ef0*/  FADD R121, R121, -R2 ;  /* 0x8000000279797221 */ /* 0x000fe20000000000 */
[----:B--2---:R-:W-:Y:S01]  /*4f00*/  IMAD.WIDE R16, R71, 0x2, R172 ;  /* 0x0000000247107825 */ /* 0x004fe200078e02ac */
[----:B------:R-:W-:-:S03]  /*4f10*/  ISETP.GT.U32.AND.EX P6, PT, R18, RZ, PT, P6 ;  /* 0x000000ff1200720c */ /* 0x000fc60003fc4160 */
[----:B------:R-:W-:Y:S01]  /*4f20*/  FMUL R18, R125, 1.4426950216293334961 ;  /* 0x3fb8aa3b7d127820 */ /* 0x000fe20000400000 */
[----:B------:R-:W-:-:S04]  /*4f30*/  IMAD.WIDE R64, R97, 0x2, R212 ;  /* 0x0000000261407825 */ /* 0x000fc800078e02d4 */
[--C-:B------:R-:W-:Y:S01]  /*4f40*/  FADD R97, R13, -R2.reuse ;  /* 0x800000020d617221 */ /* 0x100fe20000000000 */
[--C-:B------:R-:W-:Y:S01]  /*4f50*/  FADD R101, R101, -R2.reuse ;  /* 0x8000000265657221 */ /* 0x100fe20000000000 */
[----:B------:R-:W-:Y:S01]  /*4f60*/  FMUL R127, R127, 1.4426950216293334961 ;  /* 0x3fb8aa3b7f7f7820 */ /* 0x000fe20000400000 */
[----:B------:R-:W-:Y:S01]  /*4f70*/  IMAD.U32 R71, RZ, RZ, UR9 ;  /* 0x00000009ff477e24 */ /* 0x000fe2000f8e00ff */
[----:B------:R1:W2:Y:S01]  /*4f80*/  LDG.E.U16 R125, desc[UR24][R16.64] ;  /* 0x00000018107d7981 */ /* 0x0002a2000c1e1500 */
[----:B------:R-:W-:Y:S01]  /*4f90*/  FMUL R109, R109, 1.4426950216293334961 ;  /* 0x3fb8aa3b6d6d7820 */ /* 0x000fe20000400000 */
[----:B------:R-:W-:Y:S01]  /*4fa0*/  FADD R131, R131, -R2 ;  /* 0x8000000283837221 */ /* 0x000fe20000000000 */
[----:B------:R-:W-:Y:S01]  /*4fb0*/  FMUL R96, R97, 1.4426950216293334961 ;  /* 0x3fb8aa3b61607820 */ /* 0x000fe20000400000 */
[----:B------:R-:W-:Y:S01]  /*4fc0*/  FMUL R69, R121, 1.4426950216293334961 ;  /* 0x3fb8aa3b79457820 */ /* 0x000fe20000400000 */
[----:B------:R-:W-:Y:S02]  /*4fd0*/  IMAD.U32 R97, RZ, RZ, UR9 ;  /* 0x00000009ff617e24 */ /* 0x000fe4000f8e00ff */
[----:B------:R-:W-:Y:S01]  /*4fe0*/  FMUL R101, R101, 1.4426950216293334961 ;  /* 0x3fb8aa3b65657820 */ /* 0x000fe20000400000 */
[----:B------:R4:W5:Y:S01]  /*4ff0*/  LDG.E.U16 R121, desc[UR24][R64.64] ;  /* 0x0000001840797981 */ /* 0x000962000c1e1500 */
[----:B-1----:R-:W-:-:S04]  /*5000*/  IMAD.WIDE R16, R71, 0x2, R178 ;  /* 0x0000000247107825 */ /* 0x002fc800078e02b2 */
[--C-:B------:R-:W-:Y:S01]  /*5010*/  FADD R23, R23, -R2.reuse ;  /* 0x8000000217177221 */ /* 0x100fe20000000000 */
[----:B------:R0:W-:Y:S01]  /*5020*/  MUFU.EX2 R4, R109 ;  /* 0x0000006d00047308 */ /* 0x0001e20000000800 */
[----:B------:R-:W-:Y:S01]  /*5030*/  FMUL R131, R131, 1.4426950216293334961 ;  /* 0x3fb8aa3b83837820 */ /* 0x000fe20000400000 */
[----:B------:R-:W-:Y:S01]  /*5040*/  FADD R151, R151, -R2 ;  /* 0x8000000297977221 */ /* 0x000fe20000000000 */
[----:B------:R-:W-:-:S05]  /*5050*/  FMUL R23, R23, 1.4426950216293334961 ;  /* 0x3fb8aa3b17177820 */ /* 0x000fca0000400000 */
[----:B----4-:R1:W-:Y:S01]  /*5060*/  MUFU.EX2 R64, R127 ;  /* 0x0000007f00407308 */ /* 0x0103e20000000800 */
[----:B0-----:R-:W-:Y:S01]  /*5070*/  FMNMX R109, R105, R112, !PT ;  /* 0x00000070696d7209 */ /* 0x001fe20007800000 */
[----:B------:R-:W-:Y:S01]  /*5080*/  FADD R112, -R2, R9 ;  /* 0x0000000902707221 */ /* 0x000fe20000000100 */
[--C-:B------:R-:W-:Y:S02]  /*5090*/  FADD R113, R113, -R2.reuse ;  /* 0x8000000271717221 */ /* 0x100fe40000000000 */
[----:B------:R-:W-:Y:S01]  /*50a0*/  FMNMX R9, R109, R6, !PT ;  /* 0x000000066d097209 */ /* 0x000fe20007800000 */
[----:B-1----:R0:W4:Y:S02]  /*50b0*/  LDG.E.U16 R127, desc[UR24][R16.64] ;  /* 0x00000018107f7981 */ /* 0x002124000c1e1500 */
[----:B------:R1:W-:Y:S01]  /*50c0*/  MUFU.EX2 R207, R101 ;  /* 0x0000006500cf7308 */ /* 0x0003e20000000800 */
[----:B------:R-:W-:Y:S01]  /*50d0*/  FMUL R139, R151, 1.4426950216293334961 ;  /* 0x3fb8aa3b978b7820 */ /* 0x000fe20000400000 */
[----:B------:R-:W-:Y:S01]  /*50e0*/  FADD R133, R133, -R2 ;  /* 0x8000000285857221 */ /* 0x000fe20000000000 */
[----:B0-----:R-:W-:-:S05]  /*50f0*/  IMAD.WIDE R16, R97, 0x2, R170 ;  /* 0x0000000261107825 */ /* 0x001fca00078e02aa */
[----:B------:R0:W-:Y:S01]  /*5100*/  MUFU.EX2 R65, R131 ;  /* 0x0000008300417308 */ /* 0x0001e20000000800 */
[----:B-1----:R-:W-:Y:S02]  /*5110*/  IMAD.U32 R101, RZ, RZ, UR9 ;  /* 0x00000009ff657e24 */ /* 0x002fe4000f8e00ff */
[--C-:B------:R-:W-:Y:S01]  /*5120*/  FADD R100, R100, -R2.reuse ;  /* 0x8000000264647221 */ /* 0x100fe20000000000 */
[----:B------:R-:W-:Y:S01]  /*5130*/  FADD R140, R140, -R2 ;  /* 0x800000028c8c7221 */ /* 0x000fe20000000000 */
[----:B------:R-:W-:-:S03]  /*5140*/  FADD R22, R22, -R9 ;  /* 0x8000000916167221 */ /* 0x000fc60000000000 */
[----:B------:R1:W-:Y:S01]  /*5150*/  MUFU.EX2 R151, R23 ;  /* 0x0000001700977308 */ /* 0x0003e20000000800 */
[----:B0-----:R0:W4:Y:S01]  /*5160*/  LDG.E.U16 R131, desc[UR24][R16.64] ;  /* 0x0000001810837981 */ /* 0x001122000c1e1500 */
[----:B------:R-:W-:Y:S01]  /*5170*/  FADD R137, R137, -R2 ;  /* 0x8000000289897221 */ /* 0x000fe20000000000 */
[----:B------:R-:W-:Y:S01]  /*5180*/  FADD R61, R61, -R9 ;  /* 0x800000093d3d7221 */ /* 0x000fe20000000000 */
[----:B------:R-:W-:Y:S01]  /*5190*/  FMUL R70, R133, 1.4426950216293334961 ;  /* 0x3fb8aa3b85467820 */ /* 0x000fe20000400000 */
[----:B------:R-:W-:Y:S01]  /*51a0*/  FMUL R100, R100, 1.4426950216293334961 ;  /* 0x3fb8aa3b64647820 */ /* 0x000fe20000400000 */
[----:B-1----:R-:W-:Y:S01]  /*51b0*/  FMUL R23, R113, 1.4426950216293334961 ;  /* 0x3fb8aa3b71177820 */ /* 0x002fe20000400000 */
[----:B0-----:R-:W-:-:S04]  /*51c0*/  IMAD.WIDE R16, R101, 0x2, R184 ;  /* 0x0000000265107825 */ /* 0x001fc800078e02b8 */
[----:B------:R-:W-:Y:S01]  /*51d0*/  FMUL R97, R140, 1.4426950216293334961 ;  /* 0x3fb8aa3b8c617820 */ /* 0x000fe20000400000 */
[----:B------:R-:W-:Y:S02]  /*51e0*/  IMAD.U32 R113, RZ, RZ, UR9 ;  /* 0x00000009ff717e24 */ /* 0x000fe4000f8e00ff */
[--C-:B------:R-:W-:Y:S01]  /*51f0*/  FADD R143, R143, -R2.reuse ;  /* 0x800000028f8f7221 */ /* 0x100fe20000000000 */
[----:B------:R0:W4:Y:S01]  /*5200*/  LDG.E.U16 R133, desc[UR24][R16.64] ;  /* 0x0000001810857981 */ /* 0x000122000c1e1500 */
[--C-:B------:R-:W-:Y:S01]  /*5210*/  FADD R109, R21, -R9.reuse ;  /* 0x80000009156d7221 */ /* 0x100fe20000000000 */
[----:B------:R-:W-:Y:S01]  /*5220*/  FMUL R140, R22, 1.4426950216293334961 ;  /* 0x3fb8aa3b168c7820 */ /* 0x000fe20000400000 */
[----:B------:R-:W-:Y:S01]  /*5230*/  FMUL R137, R137, 1.4426950216293334961 ;  /* 0x3fb8aa3b89897820 */ /* 0x000fe20000400000 */
[----:B------:R-:W-:Y:S01]  /*5240*/  FMUL R61, R61, 1.4426950216293334961 ;  /* 0x3fb8aa3b3d3d7820 */ /* 0x000fe20000400000 */
[----:B------:R-:W-:Y:S01]  /*5250*/  FADD R22, R90, -R9 ;  /* 0x800000095a167221 */ /* 0x000fe20000000000 */
[----:B------:R1:W-:Y:S01]  /*5260*/  MUFU.EX2 R202, R100 ;  /* 0x0000006400ca7308 */ /* 0x0003e20000000800 */
[----:B------:R-:W-:Y:S01]  /*5270*/  FADD R144, R144, -R2 ;  /* 0x8000000290907221 */ /* 0x000fe20000000000 */
[----:B0-----:R-:W-:-:S04]  /*5280*/  IMAD.WIDE R16, R113, 0x2, R176 ;  /* 0x0000000271107825 */ /* 0x001fc800078e02b0 */
[----:B------:R-:W-:Y:S01]  /*5290*/  FMUL R109, R109, 1.4426950216293334961 ;  /* 0x3fb8aa3b6d6d7820 */ /* 0x000fe20000400000 */
[----:B------:R-:W-:Y:S02]  /*52a0*/  IMAD.U32 R113, RZ, RZ, UR9 ;  /* 0x00000009ff717e24 */ /* 0x000fe4000f8e00ff */
[----:B-1----:R-:W-:Y:S01]  /*52b0*/  FMUL R100, R143, 1.4426950216293334961 ;  /* 0x3fb8aa3b8f647820 */ /* 0x002fe20000400000 */
[----:B------:R0:W-:Y:S01]  /*52c0*/  MUFU.EX2 R90, R61 ;  /* 0x0000003d005a7308 */ /* 0x0001e20000000800 */
[----:B------:R1:W4:Y:S01]  /*52d0*/  LDG.E.U16 R143, desc[UR24][R16.64] ;  /* 0x00000018108f7981 */ /* 0x000322000c1e1500 */
[----:B------:R-:W-:Y:S01]  /*52e0*/  FMUL R22, R22, 1.4426950216293334961 ;  /* 0x3fb8aa3b16167820 */ /* 0x000fe20000400000 */
[----:B------:R-:W-:Y:S01]  /*52f0*/  FMUL R101, R144, 1.4426950216293334961 ;  /* 0x3fb8aa3b90657820 */ /* 0x000fe20000400000 */
[----:B------:R-:W-:-:S04]  /*5300*/  ISETP.GT.U32.AND.EX P2, PT, R210, RZ, PT, P2 ;  /* 0x000000ffd200720c */ /* 0x000fc80003f44120 */
[----:B------:R-:W-:Y:S01]  /*5310*/  MUFU.EX2 R13, R137 ;  /* 0x00000089000d7308 */ /* 0x000fe20000000800 */
[----:B0-----:R-:W-:Y:S01]  /*5320*/  FMNMX R61, R24, R25, !PT ;  /* 0x00000019183d7209 */ /* 0x001fe20007800000 */
[----:B-1----:R-:W-:-:S06]  /*5330*/  IMAD.WIDE R16, R113, 0x2, R174 ;  /* 0x0000000271107825 */ /* 0x002fcc00078e02ae */
[----:B------:R0:W-:Y:S01]  /*5340*/  MUFU.EX2 R137, R109 ;  /* 0x0000006d00897308 */ /* 0x0001e20000000800 */
[----:B------:R1:W4:Y:S07]  /*5350*/  LDG.E.U16 R210, desc[UR24][R16.64] ;  /* 0x0000001810d27981 */ /* 0x00032e000c1e1500 */
[----:B------:R1:W-:Y:S01]  /*5360*/  MUFU.EX2 R144, R22 ;  /* 0x0000001600907308 */ /* 0x0003e20000000800 */
[----:B0-----:R-:W-:-:S04]  /*5370*/  IMAD.U32 R109, RZ, RZ, UR9 ;  /* 0x00000009ff6d7e24 */ /* 0x001fc8000f8e00ff */
[----:B-1----:R-:W-:Y:S01]  /*5380*/  IMAD.WIDE R16, R109, 0x2, R168 ;  /* 0x000000026d107825 */ /* 0x002fe200078e02a8 */
[----:B------:R-:W-:Y:S02]  /*5390*/  FMNMX R22, R28, R61, !PT ;  /* 0x0000003d1c167209 */ /* 0x000fe40007800000 */
[----:B------:R-:W-:Y:S02]  /*53a0*/  ISETP.GT.U32.AND.EX P3, PT, R211, RZ, PT, P3 ;  /* 0x000000ffd300720c */ /* 0x000fe40003f64130 */
[----:B------:R-:W-:Y:S01]  /*53b0*/  FMNMX R22, R29, R22, !PT ;  /* 0x000000161d167209 */ /* 0x000fe20007800000 */
[----:B------:R0:W3:Y:S03]  /*53c0*/  LDG.E.U16 R211, desc[UR24][R16.64] ;  /* 0x0000001810d37981 */ /* 0x0000e6000c1e1500 */
[----:B0-----:R-:W-:-:S04]  /*53d0*/  FMNMX R17, R31, R22, !PT ;  /* 0x000000161f117209 */ /* 0x001fc80007800000 */
        /* <DEDUP_REMOVED lines=27> */
[----:B------:R-:W-:Y:S01]  /*5590*/  FADD R115, R115, -R9 ;  /* 0x8000000973737221 */ /* 0x000fe20000000000 */
[----:B------:R-:W-:Y:S02]  /*55a0*/  ISETP.GT.U32.AND.EX P0, PT, R204, RZ, PT, P0 ;  /* 0x000000ffcc00720c */ /* 0x000fe40003f04100 */
[----:B------:R-:W-:Y:S01]  /*55b0*/  FMNMX R16, R84, R17, !PT ;  /* 0x0000001154107209 */ /* 0x000fe20007800000 */
[----:B------:R0:W-:Y:S01]  /*55c0*/  MUFU.EX2 R204, R99 ;  /* 0x0000006300cc7308 */ /* 0x0001e20000000800 */
[----:B------:R-:W-:Y:S01]  /*55d0*/  FADD R116, R116, -R2 ;  /* 0x8000000274747221 */ /* 0x000fe20000000000 */
[----:B0-----:R-:W-:Y:S01]  /*55e0*/  FMUL R99, R115, 1.4426950216293334961 ;  /* 0x3fb8aa3b73637820 */ /* 0x001fe20000400000 */
[----:B------:R-:W-:Y:S02]  /*55f0*/  FMNMX R115, R85, R16, !PT ;  /* 0x0000001055737209 */ /* 0x000fe40007800000 */
[----:B------:R-:W-:-:S03]  /*5600*/  FMUL R66, R116, 1.4426950216293334961 ;  /* 0x3fb8aa3b74427820 */ /* 0x000fc60000400000 */
[----:B------:R-:W0:Y:S01]  /*5610*/  SHFL.BFLY PT, R116, R115, 0x2, 0x1f ;  /* 0x0c401f0073747f89 */ /* 0x000e2200000e0000 */
[--C-:B------:R-:W-:Y:S01]  /*5620*/  FADD R106, R106, -R9.reuse ;  /* 0x800000096a6a7221 */ /* 0x100fe20000000000 */
[----:B------:R-:W-:Y:S01]  /*5630*/  FADD R148, R148, -R2 ;  /* 0x8000000294947221 */ /* 0x000fe20000000000 */
[--C-:B------:R-:W-:Y:S02]  /*5640*/  FADD R122, R122, -R9.reuse ;  /* 0x800000097a7a7221 */ /* 0x100fe40000000000 */
[----:B------:R-:W-:Y:S01]  /*5650*/  FMUL R106, R106, 1.4426950216293334961 ;  /* 0x3fb8aa3b6a6a7820 */ /* 0x000fe20000400000 */
[----:B------:R-:W-:Y:S01]  /*5660*/  FMUL R105, R148, 1.4426950216293334961 ;  /* 0x3fb8aa3b94697820 */ /* 0x000fe20000400000 */
[--C-:B------:R-:W-:Y:S01]  /*5670*/  FADD R110, R110, -R9.reuse ;  /* 0x800000096e6e7221 */ /* 0x100fe20000000000 */
[----:B------:R-:W-:Y:S01]  /*5680*/  FADD R129, R129, -R9 ;  /* 0x8000000981817221 */ /* 0x000fe20000000000 */
[----:B------:R1:W-:Y:S02]  /*5690*/  MUFU.EX2 R148, R106 ;  /* 0x0000006a00947308 */ /* 0x0003e40000000800 */
[----:B------:R-:W-:Y:S01]  /*56a0*/  FMUL R61, R110, 1.4426950216293334961 ;  /* 0x3fb8aa3b6e3d7820 */ /* 0x000fe20000400000 */
[----:B------:R-:W-:Y:S01]  /*56b0*/  FMUL R110, R129, 1.4426950216293334961 ;  /* 0x3fb8aa3b816e7820 */ /* 0x000fe20000400000 */
[----:B-1----:R-:W-:Y:S01]  /*56c0*/  FMUL R106, R122, 1.4426950216293334961 ;  /* 0x3fb8aa3b7a6a7820 */ /* 0x002fe20000400000 */
[----:B0-----:R-:W-:Y:S01]  /*56d0*/  FMNMX R122, R115, R116, !PT ;  /* 0x00000074737a7209 */ /* 0x001fe20007800000 */
[----:B------:R-:W-:-:S04]  /*56e0*/  IMAD.U32 R17, RZ, RZ, UR9 ;  /* 0x00000009ff117e24 */ /* 0x000fc8000f8e00ff */
[----:B------:R-:W0:Y:S01]  /*56f0*/  SHFL.BFLY PT, R129, R122, 0x1, 0x1f ;  /* 0x0c201f007a817f89 */ /* 0x000e2200000e0000 */
[----:B------:R-:W-:-:S04]  /*5700*/  IMAD.WIDE R16, R17, 0x2, R194 ;  /* 0x0000000211107825 */ /* 0x000fc800078e02c2 */
[----:B------:R-:W-:Y:S01]  /*5710*/  FADD R117, R117, -R2 ;  /* 0x8000000275757221 */ /* 0x000fe20000000000 */
[--C-:B------:R-:W-:Y:S01]  /*5720*/  FADD R103, R103, -R9.reuse ;  /* 0x8000000967677221 */ /* 0x100fe20000000000 */
[----:B------:R-:W-:Y:S01]  /*5730*/  IMAD.U32 R113, RZ, RZ, UR9 ;  /* 0x00000009ff717e24 */ /* 0x000fe2000f8e00ff */
[----:B------:R1:W2:Y:S01]  /*5740*/  LDG.E.U16 R224, desc[UR24][R16.64] ;  /* 0x0000001810e07981 */ /* 0x0002a2000c1e1500 */
[----:B------:R-:W-:Y:S01]  /*5750*/  FMUL R67, R117, 1.4426950216293334961 ;  /* 0x3fb8aa3b75437820 */ /* 0x000fe20000400000 */
[----:B------:R-:W-:Y:S01]  /*5760*/  FMUL R103, R103, 1.4426950216293334961 ;  /* 0x3fb8aa3b67677820 */ /* 0x000fe20000400000 */
[----:B------:R-:W-:Y:S02]  /*5770*/  IMAD.U32 R117, RZ, RZ, UR9 ;  /* 0x00000009ff757e24 */ /* 0x000fe4000f8e00ff */
[----:B------:R-:W-:Y:S01]  /*5780*/  FADD R119, R119, -R9 ;  /* 0x8000000977777221 */ /* 0x000fe20000000000 */
[----:B------:R-:W-:Y:S01]  /*5790*/  ISETP.GT.U32.AND.EX P1, PT, R205, RZ, PT, P1 ;  /* 0x000000ffcd00720c */ /* 0x000fe20003f24110 */
[----:B-1----:R-:W-:Y:S01]  /*57a0*/  IMAD.WIDE R16, R113, 0x2, R192 ;  /* 0x0000000271107825 */ /* 0x002fe200078e02c0 */
[----:B------:R1:W-:Y:S04]  /*57b0*/  MUFU.EX2 R205, R103 ;  /* 0x0000006700cd7308 */ /* 0x0003e80000000800 */
[----:B------:R5:W4:Y:S01]  /*57c0*/  LDG.E.U16 R225, desc[UR24][R16.64] ;  /* 0x0000001810e17981 */ /* 0x000b22000c1e1500 */
[----:B-1----:R-:W-:Y:S01]  /*57d0*/  FMUL R103, R119, 1.4426950216293334961 ;  /* 0x3fb8aa3b77677820 */ /* 0x002fe20000400000 */
[----:B------:R-:W-:-:S02]  /*57e0*/  IMAD.U32 R119, RZ, RZ, UR9 ;  /* 0x00000009ff777e24 */ /* 0x000fc4000f8e00ff */
[----:B-----5:R-:W-:Y:S01]  /*57f0*/  IMAD.WIDE R16, R117, 0x2, R190 ;  /* 0x0000000275107825 */ /* 0x020fe200078e02be */
[----:B0-----:R-:W-:-:S04]  /*5800*/  FMNMX R122, R122, R129, !PT ;  /* 0x000000817a7a7209 */ /* 0x001fc80007800000 */
[----:B------:R0:W5:Y:S01]  /*5810*/  LDG.E.U16 R228, desc[UR24][R16.64] ;  /* 0x0000001810e47981 */ /* 0x000162000c1e1500 */
[----:B------:R-:W-:Y:S02]  /*5820*/  IMAD.U32 R129, RZ, RZ, UR9 ;  /* 0x00000009ff817e24 */ /* 0x000fe4000f8e00ff */
[----:B------:R-:W-:Y:S01]  /*5830*/  FADD R128, R128, -R9 ;  /* 0x8000000980807221 */ /* 0x000fe20000000000 */
[----:B------:R-:W-:Y:S01]  /*5840*/  FMNMX R122, R122, R5, !PT ;  /* 0x000000057a7a7209 */ /* 0x000fe20007800000 */
[----:B0-----:R-:W-:-:S04]  /*5850*/  IMAD.WIDE R16, R119, 0x2, R188 ;  /* 0x0000000277107825 */ /* 0x001fc800078e02bc */
[----:B------:R-:W-:Y:S01]  /*5860*/  FMUL R109, R128, 1.4426950216293334961 ;  /* 0x3fb8aa3b806d7820 */ /* 0x000fe20000400000 */
[----:B------:R0:W5:Y:S01]  /*5870*/  LDG.E.U16 R236, desc[UR24][R16.64] ;  /* 0x0000001810ec7981 */ /* 0x000162000c1e1500 */
[--C-:B------:R-:W-:Y:S01]  /*5880*/  FADD R128, R24, -R122.reuse ;  /* 0x8000007a18807221 */ /* 0x100fe20000000000 */
[----:B------:R-:W-:Y:S01]  /*5890*/  FADD R25, R25, -R122 ;  /* 0x8000007a19197221 */ /* 0x000fe20000000000 */
[----:B0-----:R-:W-:-:S04]  /*58a0*/  IMAD.WIDE R16, R129, 0x2, R186 ;  /* 0x0000000281107825 */ /* 0x001fc800078e02ba */
[----:B------:R-:W-:Y:S01]  /*58b0*/  IMAD.U32 R129, RZ, RZ, UR9 ;  /* 0x00000009ff817e24 */ /* 0x000fe2000f8e00ff */
[----:B------:R0:W5:Y:S01]  /*58c0*/  LDG.E.U16 R24, desc[UR24][R16.64] ;  /* 0x0000001810187981 */ /* 0x000162000c1e1500 */
[----:B------:R-:W-:Y:S01]  /*58d0*/  FMUL R227, R25, 1.4426950216293334961 ;  /* 0x3fb8aa3b19e37820 */ /* 0x000fe20000400000 */
[----:B------:R-:W-:Y:S01]  /*58e0*/  FADD R28, R28, -R122 ;  /* 0x8000007a1c1c7221 */ /* 0x000fe20000000000 */
[----:B0-----:R-:W-:-:S04]  /*58f0*/  IMAD.WIDE R16, R129, 0x2, R182 ;  /* 0x0000000281107825 */ /* 0x001fc800078e02b6 */
[----:B------:R-:W-:Y:S01]  /*5900*/  IMAD.U32 R129, RZ, RZ, UR9 ;  /* 0x00000009ff817e24 */ /* 0x000fe2000f8e00ff */
[----:B------:R0:W5:Y:S01]  /*5910*/  LDG.E.U16 R25, desc[UR24][R16.64] ;  /* 0x0000001810197981 */ /* 0x000162000c1e1500 */
[----:B------:R-:W-:Y:S02]  /*5920*/  FMUL R229, R28, 1.4426950216293334961 ;  /* 0x3fb8aa3b1ce57820 */ /* 0x000fe40000400000 */
[----:B0-----:R-:W-:-:S05]  /*5930*/  IMAD.WIDE R16, R129, 0x2, R180 ;  /* 0x0000000281107825 */ /* 0x001fca00078e02b4 */
[----:B------:R0:W5:Y:S01]  /*5940*/  LDG.E.U16 R28, desc[UR24][R16.64] ;  /* 0x00000018101c7981 */ /* 0x000162000c1e1500 */
[--C-:B------:R-:W-:Y:S01]  /*5950*/  FADD R29, R29, -R122.reuse ;  /* 0x8000007a1d1d7221 */ /* 0x100fe20000000000 */
[--C-:B------:R-:W-:Y:S01]  /*5960*/  FADD R32, R32, -R122.reuse ;  /* 0x8000007a20207221 */ /* 0x100fe20000000000 */
[--C-:B------:R-:W-:Y:S01]  /*5970*/  FADD R31, R31, -R122.reuse ;  /* 0x8000007a1f1f7221 */ /* 0x100fe20000000000 */
[--C-:B------:R-:W-:Y:S01]  /*5980*/  FADD R35, R35, -R122.reuse ;  /* 0x8000007a23237221 */ /* 0x100fe20000000000 */
[----:B------:R-:W-:Y:S01]  /*5990*/  FMUL R230, R29, 1.4426950216293334961 ;  /* 0x3fb8aa3b1de67820 */ /* 0x000fe20000400000 */
[----:B------:R-:W-:Y:S01]  /*59a0*/  FMNMX R29, R26, R27, !PT ;  /* 0x0000001b1a1d7209 */ /* 0x000fe20007800000 */
[----:B------:R-:W-:Y:S01]  /*59b0*/  FMUL R238, R32, 1.4426950216293334961 ;  /* 0x3fb8aa3b20ee7820 */ /* 0x000fe20000400000 */
[--C-:B------:R-:W-:Y:S01]  /*59c0*/  FADD R36, R36, -R122.reuse ;  /* 0x8000007a24247221 */ /* 0x100fe20000000000 */
[--C-:B------:R-:W-:Y:S01]  /*59d0*/  FADD R39, R39, -R122.reuse ;  /* 0x8000007a27277221 */ /* 0x100fe20000000000 */
[----:B------:R-:W-:Y:S01]  /*59e0*/  FMNMX R32, R30, R29, !PT ;  /* 0x0000001d1e207209 */ /* 0x000fe20007800000 */
[--C-:B------:R-:W-:Y:S01]  /*59f0*/  FADD R40, R40, -R122.reuse ;  /* 0x8000007a28287221 */ /* 0x100fe20000000000 */
[--C-:B------:R-:W-:Y:S01]  /*5a00*/  FADD R44, R44, -R122.reuse ;  /* 0x8000007a2c2c7221 */ /* 0x100fe20000000000 */
[--C-:B------:R-:W-:Y:S01]  /*5a10*/  FADD R43, R43, -R122.reuse ;  /* 0x8000007a2b2b7221 */ /* 0x100fe20000000000 */
[----:B------:R-:W-:Y:S01]  /*5a20*/  FMNMX R32, R19, R32, !PT ;  /* 0x0000002013207209 */ /* 0x000fe20007800000 */
[----:B------:R-:W-:Y:S01]  /*5a30*/  FADD R48, R48, -R122 ;  /* 0x8000007a30307221 */ /* 0x000fe20000000000 */
[----:B------:R-:W-:Y:S01]  /*5a40*/  FADD R200, R200, -R2 ;  /* 0x80000002c8c87221 */ /* 0x000fe20000000000 */
[--C-:B------:R-:W-:Y:S01]  /*5a50*/  FADD R138, R138, -R9.reuse ;  /* 0x800000098a8a7221 */ /* 0x100fe20000000000 */
[----:B0-----:R-:W-:Y:S01]  /*5a60*/  FMNMX R17, R33, R32, !PT ;  /* 0x0000002021117209 */ /* 0x001fe20007800000 */
[--C-:B------:R-:W-:Y:S01]  /*5a70*/  FADD R95, R95, -R9.reuse ;  /* 0x800000095f5f7221 */ /* 0x100fe20000000000 */
[--C-:B------:R-:W-:Y:S01]  /*5a80*/  FADD R98, R98, -R9.reuse ;  /* 0x8000000962627221 */ /* 0x100fe20000000000 */
[--C-:B------:R-:W-:Y:S01]  /*5a90*/  FADD R51, R51, -R122.reuse ;  /* 0x8000007a33337221 */ /* 0x100fe20000000000 */
[----:B------:R-:W-:Y:S01]  /*5aa0*/  FMNMX R16, R34, R17, !PT ;  /* 0x0000001122107209 */ /* 0x000fe20007800000 */
[--C-:B------:R-:W-:Y:S01]  /*5ab0*/  FADD R114, R114, -R9.reuse ;  /* 0x8000000972727221 */ /* 0x100fe20000000000 */
[--C-:B------:R-:W-:Y:S01]  /*5ac0*/  FADD R203, R203, -R9.reuse ;  /* 0x80000009cbcb7221 */ /* 0x100fe20000000000 */
[----:B------:R-:W-:Y:S01]  /*5ad0*/  FMUL R128, R128, 1.4426950216293334961 ;  /* 0x3fb8aa3b80807820 */ /* 0x000fe20000400000 */
[----:B------:R-:W-:Y:S01]  /*5ae0*/  FMNMX R17, R37, R16, !PT ;  /* 0x0000001025117209 */ /* 0x000fe20007800000 */
[----:B------:R-:W0:Y:S01]  /*5af0*/  MUFU.EX2 R139, R139 ;  /* 0x0000008b008b7308 */ /* 0x000e220000000800 */
[----:B------:R-:W-:Y:S01]  /*5b00*/  FADD R52, R52, -R122 ;  /* 0x8000007a34347221 */ /* 0x000fe20000000000 */
[----:B------:R-:W-:Y:S01]  /*5b10*/  FADD R92, R92, -R2 ;  /* 0x800000025c5c7221 */ /* 0x000fe20000000000 */
[----:B------:R-:W-:Y:S01]  /*5b20*/  FMNMX R16, R38, R17, !PT ;  /* 0x0000001126107209 */ /* 0x000fe20007800000 */
[----:B------:R-:W-:Y:S01]  /*5b30*/  FADD R93, R93, -R9 ;  /* 0x800000095d5d7221 */ /* 0x000fe20000000000 */
[----:B------:R-:W-:Y:S02]  /*5b40*/  BAR.SYNC.DEFER_BLOCKING 0x0 ;  /* 0x0000000000007b1d */ /* 0x000fe40000010000 */
        /* <DEDUP_REMOVED lines=11> */
[----:B------:R-:W-:-:S04]  /*5c00*/  FMNMX R17, R58, R17, !PT ;  /* 0x000000113a117209 */ /* 0x000fc80007800000 */
[----:B------:R-:W-:-:S04]  /*5c10*/  FMNMX R29, R60, R17, !PT ;  /* 0x000000113c1d7209 */ /* 0x000fc80007800000 */
[----:B------:R-:W-:-:S04]  /*5c20*/  FMNMX R29, R62, R29, !PT ;  /* 0x0000001d3e1d7209 */ /* 0x000fc80007800000 */
[----:B------:R-:W-:Y:S01]  /*5c30*/  FMNMX R29, R88, R29, !PT ;  /* 0x0000001d581d7209 */ /* 0x000fe20007800000 */
[----:B------:R-:W-:-:S03]  /*5c40*/  FMUL R31, R31, 1.4426950216293334961 ;  /* 0x3fb8aa3b1f1f7820 */ /* 0x000fc60000400000 */
[----:B------:R-:W-:Y:S01]  /*5c50*/  FMNMX R29, R126, R29, !PT ;  /* 0x0000001d7e1d7209 */ /* 0x000fe20007800000 */
[----:B------:R1:W-:Y:S01]  /*5c60*/  MUFU.EX2 R237, R31 ;  /* 0x0000001f00ed7308 */ /* 0x0003e20000000800 */
[----:B------:R-:W-:Y:S02]  /*5c70*/  FMUL R35, R35, 1.4426950216293334961 ;  /* 0x3fb8aa3b23237820 */ /* 0x000fe40000400000 */
[----:B------:R-:W-:Y:S01]  /*5c80*/  FMNMX R29, R130, R29, !PT ;  /* 0x0000001d821d7209 */ /* 0x000fe20007800000 */
[----:B------:R-:W-:-:S04]  /*5c90*/  FMUL R36, R36, 1.4426950216293334961 ;  /* 0x3fb8aa3b24247820 */ /* 0x000fc80000400000 */
[----:B------:R3:W-:Y:S01]  /*5ca0*/  MUFU.EX2 R16, R32 ;  /* 0x0000002000107308 */ /* 0x0007e20000000800 */
[----:B-1----:R-:W-:Y:S01]  /*5cb0*/  FMUL R31, R75, UR16 ;  /* 0x000000104b1f7c20 */ /* 0x002fe20008400000 */
[----:B------:R-:W-:Y:S01]  /*5cc0*/  FMUL R39, R39, 1.4426950216293334961 ;  /* 0x3fb8aa3b27277820 */ /* 0x000fe20000400000 */
[----:B---3--:R-:W-:-:S05]  /*5cd0*/  FMNMX R32, R72, R29, !PT ;  /* 0x0000001d48207209 */ /* 0x008fca0007800000 */
[----:B------:R1:W-:Y:S01]  /*5ce0*/  MUFU.EX2 R231, R35 ;  /* 0x0000002300e77308 */ /* 0x0003e20000000800 */
[----:B------:R-:W-:Y:S02]  /*5cf0*/  FSEL R31, R31, -INF , !P4 ;  /* 0xff8000001f1f7808 */ /* 0x000fe40006000000 */
[----:B------:R-:W-:Y:S01]  /*5d00*/  FMNMX R32, R73, R32, !PT ;  /* 0x0000002049207209 */ /* 0x000fe20007800000 */
[----:B-1----:R-:W-:-:S04]  /*5d10*/  FMUL R35, R78, UR16 ;  /* 0x000000104e237c20 */ /* 0x002fc80008400000 */
[----:B------:R1:W-:Y:S01]  /*5d20*/  MUFU.EX2 R234, R36 ;  /* 0x0000002400ea7308 */ /* 0x0003e20000000800 */
[----:B------:R-:W-:Y:S01]  /*5d30*/  FMNMX R32, R31, R32, !PT ;  /* 0x000000201f207209 */ /* 0x000fe20007800000 */
[----:B------:R-:W-:Y:S01]  /*5d40*/  FMUL R40, R40, 1.4426950216293334961 ;  /* 0x3fb8aa3b28287820 */ /* 0x000fe20000400000 */
[----:B------:R-:W-:Y:S01]  /*5d50*/  FSEL R35, R35, -INF , !P5 ;  /* 0xff80000023237808 */ /* 0x000fe20006800000 */
        /* <DEDUP_REMOVED lines=12> */
[----:B------:R-:W-:Y:S02]  /*5e20*/  FMNMX R29, R39, R32, !PT ;  /* 0x00000020271d7209 */ /* 0x000fe40007800000 */
[----:B------:R-:W-:Y:S01]  /*5e30*/  FSEL R40, R40, -INF , !P0 ;  /* 0xff80000028287808 */ /* 0x000fe20004000000 */
[----:B-1----:R-:W-:-:S04]  /*5e40*/  FMUL R44, R86, UR16 ;  /* 0x00000010562c7c20 */ /* 0x002fc80008400000 */
[----:B------:R1:W-:Y:S01]  /*5e50*/  MUFU.EX2 R233, R43 ;  /* 0x0000002b00e97308 */ /* 0x0003e20000000800 */
[----:B------:R-:W-:Y:S02]  /*5e60*/  FMNMX R29, R40, R29, !PT ;  /* 0x0000001d281d7209 */ /* 0x000fe40007800000 */
[----:B------:R-:W-:Y:S01]  /*5e70*/  FSEL R44, R44, -INF , !P3 ;  /* 0xff8000002c2c7808 */ /* 0x000fe20005800000 */
[----:B-1----:R-:W-:-:S03]  /*5e80*/  FMUL R43, R87, UR16 ;  /* 0x00000010572b7c20 */ /* 0x002fc60008400000 */
[----:B------:R-:W-:Y:S02]  /*5e90*/  FMNMX R32, R44, R29, !PT ;  /* 0x0000001d2c207209 */ /* 0x000fe40007800000 */
[----:B------:R-:W-:-:S04]  /*5ea0*/  FSEL R43, R43, -INF , !P6 ;  /* 0xff8000002b2b7808 */ /* 0x000fc80007000000 */
[----:B------:R-:W-:-:S05]  /*5eb0*/  FMNMX R29, R43, R32, !PT ;  /* 0x000000202b1d7209 */ /* 0x000fca0007800000 */
[----:B------:R-:W1:Y:S01]  /*5ec0*/  SHFL.BFLY PT, R32, R29, 0x2, 0x1f ;  /* 0x0c401f001d207f89 */ /* 0x000e6200000e0000 */
[----:B------:R-:W-:Y:S01]  /*5ed0*/  FMUL R48, R48, 1.4426950216293334961 ;  /* 0x3fb8aa3b30307820 */ /* 0x000fe20000400000 */
[----:B-1----:R-:W-:-:S05]  /*5ee0*/  FMNMX R32, R29, R32, !PT ;  /* 0x000000201d207209 */ /* 0x002fca0007800000 */
[----:B------:R-:W1:Y:S01]  /*5ef0*/  SHFL.BFLY PT, R29, R32, 0x1, 0x1f ;  /* 0x0c201f00201d7f89 */ /* 0x000e6200000e0000 */
[----:B------:R3:W-:Y:S01]  /*5f00*/  MUFU.EX2 R17, R48 ;  /* 0x0000003000117308 */ /* 0x0007e20000000800 */
[----:B------:R-:W-:Y:S01]  /*5f10*/  FMUL R71, R200, 1.4426950216293334961 ;  /* 0x3fb8aa3bc8477820 */ /* 0x000fe20000400000 */
[----:B------:R-:W-:Y:S01]  /*5f20*/  FMUL R200, R95, 1.4426950216293334961 ;  /* 0x3fb8aa3b5fc87820 */ /* 0x000fe20000400000 */
[----:B---3--:R-:W-:Y:S01]  /*5f30*/  FADD R48, R0, -R122 ;  /* 0x8000007a00307221 */ /* 0x008fe20000000000 */
[----:B------:R-:W-:-:S03]  /*5f40*/  FMUL R113, R138, 1.4426950216293334961 ;  /* 0x3fb8aa3b8a717820 */ /* 0x000fc60000400000 */
[----:B------:R-:W-:Y:S01]  /*5f50*/  FMUL R48, R48, 1.4426950216293334961 ;  /* 0x3fb8aa3b30307820 */ /* 0x000fe20000400000 */
[----:B------:R-:W-:Y:S01]  /*5f60*/  FMUL R95, R98, 1.4426950216293334961 ;  /* 0x3fb8aa3b625f7820 */ /* 0x000fe20000400000 */
[----:B------:R-:W-:Y:S01]  /*5f70*/  FMUL R51, R51, 1.4426950216293334961 ;  /* 0x3fb8aa3b33337820 */ /* 0x000fe20000400000 */
[----:B------:R-:W-:Y:S01]  /*5f80*/  FMUL R98, R114, 1.4426950216293334961 ;  /* 0x3fb8aa3b72627820 */ /* 0x000fe20000400000 */
[----:B------:R3:W-:Y:S01]  /*5f90*/  MUFU.EX2 R138, R48 ;  /* 0x00000030008a7308 */ /* 0x0007e20000000800 */
[----:B------:R-:W-:Y:S01]  /*5fa0*/  FMUL R114, R203, 1.4426950216293334961 ;  /* 0x3fb8aa3bcb727820 */ /* 0x000fe20000400000 */
[----:B-1----:R-:W-:Y:S01]  /*5fb0*/  FMNMX R29, R32, R29, !PT ;  /* 0x0000001d201d7209 */ /* 0x002fe20007800000 */
[----:B---3--:R-:W-:-:S05]  /*5fc0*/  FADD R48, R123, -R122 ;  /* 0x8000007a7b307221 */ /* 0x008fca0000000000 */
[----:B------:R-:W-:Y:S01]  /*5fd0*/  MUFU.EX2 R226, R128 ;  /* 0x0000008000e27308 */ /* 0x000fe20000000800 */
[----:B------:R-:W-:Y:S01]  /*5fe0*/  FMNMX R203, R29, R14, !PT ;  /* 0x0000000e1dcb7209 */ /* 0x000fe20007800000 */
[----:B------:R-:W-:-:S06]  /*5ff0*/  FMUL R52, R52, 1.4426950216293334961 ;  /* 0x3fb8aa3b34347820 */ /* 0x000fcc0000400000 */
[----:B------:R1:W-:Y:S01]  /*6000*/  MUFU.EX2 R128, R51 ;  /* 0x0000003300807308 */ /* 0x0003e20000000800 */
[----:B------:R-:W-:Y:S01]  /*6010*/  FADD R30, R30, -R203 ;  /* 0x800000cb1e1e7221 */ /* 0x000fe20000000000 */
[----:B------:R-:W-:-:S06]  /*6020*/  FMUL R92, R92, 1.4426950216293334961 ;  /* 0x3fb8aa3b5c5c7820 */ /* 0x000fcc0000400000 */
[----:B------:R-:W3:Y:S01]  /*6030*/  MUFU.EX2 R140, R140 ;  /* 0x0000008c008c7308 */ /* 0x000ee20000000800 */
[----:B-1----:R-:W-:Y:S01]  /*6040*/  FMUL R51, R48, 1.4426950216293334961 ;  /* 0x3fb8aa3b30337820 */ /* 0x002fe20000400000 */
[----:B------:R-:W-:Y:S01]  /*6050*/  FADD R48, R135, -R122 ;  /* 0x8000007a87307221 */ /* 0x000fe20000000000 */
[----:B------:R-:W-:Y:S01]  /*6060*/  FMUL R93, R93, 1.4426950216293334961 ;  /* 0x3fb8aa3b5d5d7820 */ /* 0x000fe20000400000 */
[----:B------:R-:W-:-:S04]  /*6070*/  FMUL R30, R30, 1.4426950216293334961 ;  /* 0x3fb8aa3b1e1e7820 */ /* 0x000fc80000400000 */
[----:B------:R1:W-:Y:S01]  /*6080*/  MUFU.EX2 R129, R52 ;  /* 0x0000003400817308 */ /* 0x0003e20000000800 */
[----:B------:R-:W-:Y:S01]  /*6090*/  FADD R29, -R122, R5 ;  /* 0x000000057a1d7221 */ /* 0x000fe20000000100 */
[----:B-1----:R-:W-:-:S06]  /*60a0*/  FMUL R52, R48, 1.4426950216293334961 ;  /* 0x3fb8aa3b30347820 */ /* 0x002fcc0000400000 */
[----:B------:R-:W1:Y:S01]  /*60b0*/  MUFU.EX2 R89, R89 ;  /* 0x0000005900597308 */ /* 0x000e620000000800 */
[--C-:B------:R-:W-:Y:S01]  /*60c0*/  FADD R48, R132, -R122.reuse ;  /* 0x8000007a84307221 */ /* 0x100fe20000000000 */
[----:B------:R-:W-:Y:S01]  /*60d0*/  FMUL R29, R29, 1.4426950216293334961 ;  /* 0x3fb8aa3b1d1d7820 */ /* 0x000fe20000400000 */
[----:B------:R-:W-:-:S05]  /*60e0*/  FADD R59, R59, -R122 ;  /* 0x8000007a3b3b7221 */ /* 0x000fca0000000000 */
[----:B------:R-:W-:Y:S01]  /*60f0*/  MUFU.EX2 R132, R52 ;  /* 0x0000003400847308 */ /* 0x000fe20000000800 */
[----:B------:R-:W-:Y:S01]  /*6100*/  FADD R33, R33, -R203 ;  /* 0x800000cb21217221 */ /* 0x000fe20000000000 */
[----:B------:R-:W-:-:S06]  /*6110*/  FADD R141, R141, -R9 ;  /* 0x800000098d8d7221 */ /* 0x000fcc0000000000 */
[----:B------:R-:W2:Y:S01]  /*6120*/  MUFU.EX2 R92, R92 ;  /* 0x0000005c005c7308 */ /* 0x000ea20000000800 */
[----:B------:R-:W-:-:S07]  /*6130*/  FMUL R59, R59, 1.4426950216293334961 ;  /* 0x3fb8aa3b3b3b7820 */ /* 0x000fce0000400000 */
[----:B------:R0:W-:Y:S01]  /*6140*/  MUFU.EX2 R52, R30 ;  /* 0x0000001e00347308 */ /* 0x0001e20000000800 */
[----:B------:R-:W-:-:S07]  /*6150*/  FADD R104, R104, -R2 ;  /* 0x8000000268687221 */ /* 0x000fce0000000000 */
[----:B------:R-:W4:Y:S01]  /*6160*/  MUFU.EX2 R93, R93 ;  /* 0x0000005d005d7308 */ /* 0x000f220000000800 */
[----:B0-----:R-:W-:Y:S01]  /*6170*/  FADD R30, R139, R199 ;  /* 0x000000c78b1e7221 */ /* 0x001fe20000000000 */
[----:B------:R-:W-:-:S03]  /*6180*/  FMUL R33, R33, 1.4426950216293334961 ;  /* 0x3fb8aa3b21217820 */ /* 0x000fc60000400000 */
[----:B------:R-:W-:-:S03]  /*6190*/  FADD R30, R151, R30 ;  /* 0x0000001e971e7221 */ /* 0x000fc60000000000 */
[----:B------:R-:W0:Y:S01]  /*61a0*/  MUFU.EX2 R200, R200 ;  /* 0x000000c800c87308 */ /* 0x000e220000000800 */
[----:B------:R-:W-:Y:S01]  /*61b0*/  FADD R102, R102, -R9 ;  /* 0x8000000966667221 */ /* 0x000fe20000000000 */
[----:B------:R-:W-:Y:S01]  /*61c0*/  FADD R30, R91, R30 ;  /* 0x0000001e5b1e7221 */ /* 0x000fe20000000000 */
[----:B------:R-:W-:-:S05]  /*61d0*/  FMUL R115, R141, 1.4426950216293334961 ;  /* 0x3fb8aa3b8d737820 */ /* 0x000fca0000400000 */
[----:B------:R3:W-:Y:S01]  /*61e0*/  MUFU.EX2 R223, R29 ;  /* 0x0000001d00df7308 */ /* 0x0007e20000000800 */
[----:B------:R-:W-:Y:S01]  /*61f0*/  FADD R145, R145, -R9 ;  /* 0x8000000991917221 */ /* 0x000fe20000000000 */
[----:B------:R-:W-:Y:S01]  /*6200*/  FMUL R104, R104, 1.4426950216293334961 ;  /* 0x3fb8aa3b68687820 */ /* 0x000fe20000400000 */
[----:B------:R-:W-:Y:S01]  /*6210*/  FADD R147, R147, -R2 ;  /* 0x8000000293937221 */ /* 0x000fe20000000000 */
[----:B---3--:R-:W-:-:S04]  /*6220*/  FADD R29, R137, R140 ;  /* 0x0000008c891d7221 */ /* 0x008fc80000000000 */
[----:B------:R-:W3:Y:S01]  /*6230*/  MUFU.EX2 R95, R95 ;  /* 0x0000005f005f7308 */ /* 0x000ee20000000800 */
[----:B------:R-:W-:Y:S01]  /*6240*/  FADD R29, R90, R29 ;  /* 0x0000001d5a1d7221 */ /* 0x000fe20000000000 */
[----:B------:R-:W-:Y:S01]  /*6250*/  FMUL R102, R102, 1.4426950216293334961 ;  /* 0x3fb8aa3b66667820 */ /* 0x000fe20000400000 */
[----:B------:R-:W-:-:S05]  /*6260*/  FMUL R117, R145, 1.4426950216293334961 ;  /* 0x3fb8aa3b91757820 */ /* 0x000fca0000400000 */
[----:B------:R-:W-:Y:S01]  /*6270*/  MUFU.EX2 R141, R59 ;  /* 0x0000003b008d7308 */ /* 0x000fe20000000800 */
[--C-:B------:R-:W-:Y:S01]  /*6280*/  FADD R56, R56, -R122.reuse ;  /* 0x8000007a38387221 */ /* 0x100fe20000000000 */
[----:B------:R-:W-:Y:S01]  /*6290*/  FMUL R145, R48, 1.4426950216293334961 ;  /* 0x3fb8aa3b30917820 */ /* 0x000fe20000400000 */
[----:B------:R-:W-:-:S05]  /*62a0*/  FADD R48, R136, -R122 ;  /* 0x8000007a88307221 */ /* 0x000fca0000000000 */
[----:B------:R1:W-:Y:S01]  /*62b0*/  MUFU.EX2 R59, R33 ;  /* 0x00000021003b7308 */ /* 0x0003e20000000800 */
[----:B------:R-:W-:Y:S01]  /*62c0*/  FADD R37, R37, -R203 ;  /* 0x800000cb25257221 */ /* 0x000fe20000000000 */
[--C-:B------:R-:W-:Y:S01]  /*62d0*/  FADD R111, R111, -R9.reuse ;  /* 0x800000096f6f7221 */ /* 0x100fe20000000000 */
[----:B------:R-:W-:Y:S01]  /*62e0*/  FADD R134, R134, -R9 ;  /* 0x8000000986867221 */ /* 0x000fe20000000000 */
[----:B------:R-:W-:Y:S01]  /*62f0*/  FADD R26, R26, -R203 ;  /* 0x800000cb1a1a7221 */ /* 0x000fe20000000000 */
[----:B-1----:R-:W-:Y:S01]  /*6300*/  FADD R33, R89, R30 ;  /* 0x0000001e59217221 */ /* 0x002fe20000000000 */
[----:B------:R-:W-:Y:S02]  /*6310*/  FADD R30, R144, R29 ;  /* 0x0000001d901e7221 */ /* 0x000fe40000000000 */
[----:B------:R1:W-:Y:S01]  /*6320*/  MUFU.EX2 R206, R104 ;  /* 0x0000006800ce7308 */ /* 0x0003e20000000800 */
[----:B------:R-:W-:Y:S01]  /*6330*/  FADD R27, R27, -R203 ;  /* 0x800000cb1b1b7221 */ /* 0x000fe20000000000 */
[----:B--2---:R-:W-:Y:S01]  /*6340*/  FADD R32, R92, R33 ;  /* 0x000000215c207221 */ /* 0x004fe20000000000 */
[----:B------:R2:W-:Y:S01]  /*6350*/  STS.U16 [R3+UR29+0x1400], R211 ;  /* 0x001400d303007988 */ /* 0x0005e2000800041d */
[----:B----4-:R-:W-:Y:S01]  /*6360*/  FADD R29, R93, R30 ;  /* 0x0000001e5d1d7221 */ /* 0x010fe20000000000 */
[----:B------:R-:W-:Y:S01]  /*6370*/  FADD R149, R149, -R9 ;  /* 0x8000000995957221 */ /* 0x000fe20000000000 */
[----:B------:R-:W-:Y:S01]  /*6380*/  FMUL R56, R56, 1.4426950216293334961 ;  /* 0x3fb8aa3b38387820 */ /* 0x000fe20000400000 */
[----:B-1----:R-:W-:-:S02]  /*6390*/  FMUL R104, R147, 1.4426950216293334961 ;  /* 0x3fb8aa3b93687820 */ /* 0x002fc40000400000 */
[----:B------:R1:W4:Y:S01]  /*63a0*/  MUFU.EX2 R147, R102 ;  /* 0x0000006600937308 */ /* 0x0003220000000800 */
[----:B------:R-:W-:Y:S01]  /*63b0*/  FADD R74, R74, -R122 ;  /* 0x8000007a4a4a7221 */ /* 0x000fe20000000000 */
[----:B--2---:R-:W-:Y:S01]  /*63c0*/  LOP3.LUT R211, R3, 0x10, RZ, 0x3c, !PT ;  /* 0x0000001003d37812 */ /* 0x004fe200078e3cff */
[----:B------:R-:W-:Y:S01]  /*63d0*/  FMUL R48, R48, 1.4426950216293334961 ;  /* 0x3fb8aa3b30307820 */ /* 0x000fe20000400000 */
[----:B------:R-:W-:Y:S01]  /*63e0*/  FADD R34, R34, -R203 ;  /* 0x800000cb22227221 */ /* 0x000fe20000000000 */
[----:B------:R-:W-:Y:S01]  /*63f0*/  FMUL R37, R37, 1.4426950216293334961 ;  /* 0x3fb8aa3b25257820 */ /* 0x000fe20000400000 */
[----:B------:R-:W-:Y:S01]  /*6400*/  FADD R33, R201, R32 ;  /* 0x00000020c9217221 */ /* 0x000fe20000000000 */
[----:B------:R-:W-:Y:S01]  /*6410*/  FMUL R22, R111, 1.4426950216293334961 ;  /* 0x3fb8aa3b6f167820 */ /* 0x000fe20000400000 */
[--C-:B------:R-:W-:Y:S01]  /*6420*/  FADD R118, R118, -R9.reuse ;  /* 0x8000000976767221 */ /* 0x100fe20000000000 */
[----:B------:R-:W-:Y:S01]  /*6430*/  FADD R146, R146, -R9 ;  /* 0x8000000992927221 */ /* 0x000fe20000000000 */
[----:B------:R-:W-:Y:S01]  /*6440*/  FMUL R26, R26, 1.4426950216293334961 ;  /* 0x3fb8aa3b1a1a7820 */ /* 0x000fe20000400000 */
[----:B------:R-:W-:Y:S01]  /*6450*/  FMUL R27, R27, 1.4426950216293334961 ;  /* 0x3fb8aa3b1b1b7820 */ /* 0x000fe20000400000 */
[----:B0-----:R-:W-:Y:S01]  /*6460*/  FADD R32, R200, R29 ;  /* 0x0000001dc8207221 */ /* 0x001fe20000000000 */
[----:B------:R-:W-:Y:S01]  /*6470*/  FMUL R111, R134, 1.4426950216293334961 ;  /* 0x3fb8aa3b866f7820 */ /* 0x000fe20000400000 */
[----:B------:R-:W-:Y:S01]  /*6480*/  FMUL R74, R74, 1.4426950216293334961 ;  /* 0x3fb8aa3b4a4a7820 */ /* 0x000fe20000400000 */
[----:B------:R-:W-:Y:S01]  /*6490*/  STS.U16 [R3+UR29+0x1000], R120 ;  /* 0x0010007803007988 */ /* 0x000fe2000800041d */
[----:B------:R-:W-:Y:S01]  /*64a0*/  FMUL R119, R149, 1.4426950216293334961 ;  /* 0x3fb8aa3b95777820 */ /* 0x000fe20000400000 */
[----:B------:R-:W0:Y:S01]  /*64b0*/  MUFU.EX2 R227, R227 ;  /* 0x000000e300e37308 */ /* 0x000e220000000800 */
[--C-:B------:R-:W-:Y:S01]  /*64c0*/  FADD R55, R55, -R122.reuse ;  /* 0x8000007a37377221 */ /* 0x100fe20000000000 */
[----:B------:R-:W-:Y:S01]  /*64d0*/  STS.U16 [R211+UR29+0x1080], R121 ;  /* 0x00108079d3007988 */ /* 0x000fe2000800041d */
[----:B------:R-:W-:Y:S01]  /*64e0*/  FADD R63, R63, -R122 ;  /* 0x8000007a3f3f7221 */ /* 0x000fe20000000000 */
[----:B------:R-:W-:Y:S01]  /*64f0*/  FMUL R34, R34, 1.4426950216293334961 ;  /* 0x3fb8aa3b22227820 */ /* 0x000fe20000400000 */
[----:B-1----:R-:W-:Y:S01]  /*6500*/  FMUL R102, R118, 1.4426950216293334961 ;  /* 0x3fb8aa3b76667820 */ /* 0x002fe20000400000 */
[----:B------:R1:W-:Y:S02]  /*6510*/  STS.U16 [R211+UR29+0x1480], R224 ;  /* 0x001480e0d3007988 */ /* 0x0003e4000800041d */
[----:B------:R-:W-:Y:S01]  /*6520*/  MUFU.EX2 R134, R56 ;  /* 0x0000003800867308 */ /* 0x000fe20000000800 */
[--C-:B------:R-:W-:Y:S01]  /*6530*/  FADD R19, R19, -R203.reuse ;  /* 0x800000cb13137221 */ /* 0x100fe20000000000 */
[----:B------:R-:W-:Y:S01]  /*6540*/  FMUL R118, R146, 1.4426950216293334961 ;  /* 0x3fb8aa3b92767820 */ /* 0x000fe20000400000 */
[----:B------:R-:W-:Y:S01]  /*6550*/  FADD R38, R38, -R203 ;  /* 0x800000cb26267221 */ /* 0x000fe20000000000 */
[----:B------:R-:W-:Y:S01]  /*6560*/  FADD R142, R142, -R9 ;  /* 0x800000098e8e7221 */ /* 0x000fe20000000000 */
[----:B------:R-:W-:-:S03]  /*6570*/  FMUL R55, R55, 1.4426950216293334961 ;  /* 0x3fb8aa3b37377820 */ /* 0x000fc60000400000 */
[----:B------:R-:W-:Y:S01]  /*6580*/  MUFU.EX2 R135, R51 ;  /* 0x0000003300877308 */ /* 0x000fe20000000800 */
[----:B-1----:R-:W-:Y:S01]  /*6590*/  LOP3.LUT R211, R3, 0x20, RZ, 0x3c, !PT ;  /* 0x0000002003d37812 */ /* 0x002fe200078e3cff */
[----:B------:R-:W-:Y:S01]  /*65a0*/  FMUL R63, R63, 1.4426950216293334961 ;  /* 0x3fb8aa3b3f3f7820 */ /* 0x000fe20000400000 */
[----:B------:R-:W-:-:S05]  /*65b0*/  FADD R41, R41, -R203 ;  /* 0x800000cb29297221 */ /* 0x000fca0000000000 */
[----:B------:R-:W-:Y:S01]  /*65c0*/  MUFU.EX2 R149, R48 ;  /* 0x0000003000957308 */ /* 0x000fe20000000800 */
[----:B------:R-:W-:Y:S01]  /*65d0*/  FMUL R19, R19, 1.4426950216293334961 ;  /* 0x3fb8aa3b13137820 */ /* 0x000fe20000400000 */
[----:B------:R-:W-:-:S06]  /*65e0*/  FMUL R38, R38, 1.4426950216293334961 ;  /* 0x3fb8aa3b26267820 */ /* 0x000fcc0000400000 */
[----:B------:R3:W-:Y:S01]  /*65f0*/  MUFU.EX2 R56, R37 ;  /* 0x0000002500387308 */ /* 0x0007e20000000800 */
[----:B------:R-:W-:Y:S01]  /*6600*/  STS.U16 [R211+UR29+0x1100], R125 ;  /* 0x0011007dd3007988 */ /* 0x000fe2000800041d */
[----:B------:R-:W-:-:S06]  /*6610*/  FADD R33, R208, R33 ;  /* 0x00000021d0217221 */ /* 0x000fcc0000000000 */
[----:B------:R-:W-:Y:S01]  /*6620*/  MUFU.EX2 R48, R26 ;  /* 0x0000001a00307308 */ /* 0x000fe20000000800 */
[----:B---3--:R-:W-:Y:S01]  /*6630*/  FADD R37, R95, R32 ;  /* 0x000000205f257221 */ /* 0x008fe20000000000 */
[----:B------:R1:W-:Y:S06]  /*6640*/  STS.U16 [R211+UR29+0x1500], R225 ;  /* 0x001500e1d3007988 */ /* 0x0003ec000800041d */
[----:B------:R-:W2:Y:S01]  /*6650*/  MUFU.EX2 R51, R27 ;  /* 0x0000001b00337308 */ /* 0x000ea20000000800 */
[----:B------:R-:W-:Y:S01]  /*6660*/  FMUL R116, R142, 1.4426950216293334961 ;  /* 0x3fb8aa3b8e747820 */ /* 0x000fe20000400000 */
[----:B------:R-:W-:Y:S01]  /*6670*/  FMUL R41, R41, 1.4426950216293334961 ;  /* 0x3fb8aa3b29297820 */ /* 0x000fe20000400000 */
[----:B------:R-:W-:-:S05]  /*6680*/  FADD R50, R50, -R203 ;  /* 0x800000cb32327221 */ /* 0x000fca0000000000 */
[----:B------:R-:W3:Y:S01]  /*6690*/  MUFU.EX2 R229, R229 ;  /* 0x000000e500e57308 */ /* 0x000ee20000000800 */
[----:B-1----:R-:W-:-:S07]  /*66a0*/  LOP3.LUT R211, R3, 0x30, RZ, 0x3c, !PT ;  /* 0x0000003003d37812 */ /* 0x002fce00078e3cff */
[----:B------:R-:W-:Y:S01]  /*66b0*/  MUFU.EX2 R146, R74 ;  /* 0x0000004a00927308 */ /* 0x000fe20000000800 */
[----:B------:R-:W-:-:S07]  /*66c0*/  FADD R77, R77, -R122 ;  /* 0x8000007a4d4d7221 */ /* 0x000fce0000000000 */
[----:B------:R1:W-:Y:S01]  /*66d0*/  MUFU.EX2 R74, R34 ;  /* 0x00000022004a7308 */ /* 0x0003e20000000800 */
[----:B------:R-:W-:Y:S01]  /*66e0*/  FADD R57, R57, -R203 ;  /* 0x800000cb39397221 */ /* 0x000fe20000000000 */
[----:B------:R-:W-:Y:S01]  /*66f0*/  FMUL R50, R50, 1.4426950216293334961 ;  /* 0x3fb8aa3b32327820 */ /* 0x000fe20000400000 */
[----:B-1----:R-:W-:-:S05]  /*6700*/  FADD R34, R204, R37 ;  /* 0x00000025cc227221 */ /* 0x002fca0000000000 */
[----:B------:R-:W-:Y:S01]  /*6710*/  MUFU.EX2 R230, R230 ;  /* 0x000000e600e67308 */ /* 0x000fe20000000800 */
[----:B----4-:R-:W-:-:S07]  /*6720*/  FADD R34, R147, R34 ;  /* 0x0000002293227221 */ /* 0x010fce0000000000 */
[----:B------:R-:W-:Y:S01]  /*6730*/  MUFU.EX2 R0, R55 ;  /* 0x0000003700007308 */ /* 0x000fe20000000800 */
[--C-:B------:R-:W-:Y:S01]  /*6740*/  FADD R46, R46, -R203.reuse ;  /* 0x800000cb2e2e7221 */ /* 0x100fe20000000000 */
[--C-:B------:R-:W-:Y:S01]  /*6750*/  FADD R53, R53, -R203.reuse ;  /* 0x800000cb35357221 */ /* 0x100fe20000000000 */
[----:B------:R-:W-:Y:S05]  /*6760*/  STS.U16 [R211+UR29+0x1180], R127 ;  /* 0x0011807fd3007988 */ /* 0x000fea000800041d */
[----:B------:R-:W-:Y:S01]  /*6770*/  MUFU.EX2 R142, R63 ;  /* 0x0000003f008e7308 */ /* 0x000fe20000000800 */
[----:B------:R-:W-:Y:S01]  /*6780*/  FMUL R77, R77, 1.4426950216293334961 ;  /* 0x3fb8aa3b4d4d7820 */ /* 0x000fe20000400000 */
[----:B-----5:R1:W-:Y:S06]  /*6790*/  STS.U16 [R211+UR29+0x1580], R228 ;  /* 0x001580e4d3007988 */ /* 0x0203ec000800041d */
[----:B------:R4:W5:Y:S01]  /*67a0*/  MUFU.EX2 R55, R19 ;  /* 0x0000001300377308 */ /* 0x0009620000000800 */
[----:B------:R-:W-:Y:S01]  /*67b0*/  FADD R42, R42, -R203 ;  /* 0x800000cb2a2a7221 */ /* 0x000fe20000000000 */
[----:B------:R-:W-:-:S06]  /*67c0*/  FMUL R57, R57, 1.4426950216293334961 ;  /* 0x3fb8aa3b39397820 */ /* 0x000fcc0000400000 */
[----:B------:R0:W-:Y:S01]  /*67d0*/  MUFU.EX2 R63, R38 ;  /* 0x00000026003f7308 */ /* 0x0001e20000000800 */
[----:B----4-:R-:W-:Y:S01]  /*67e0*/  FADD R19, R45, -R203 ;  /* 0x800000cb2d137221 */ /* 0x010fe20000000000 */
[----:B-1----:R-:W-:Y:S01]  /*67f0*/  LOP3.LUT R211, R3, 0x40, RZ, 0x3c, !PT ;  /* 0x0000004003d37812 */ /* 0x002fe200078e3cff */
[----:B------:R-:W-:-:S05]  /*6800*/  FMUL R46, R46, 1.4426950216293334961 ;  /* 0x3fb8aa3b2e2e7820 */ /* 0x000fca0000400000 */
[----:B------:R1:W-:Y:S01]  /*6810*/  MUFU.EX2 R75, R41 ;  /* 0x00000029004b7308 */ /* 0x0003e20000000800 */
[----:B0-----:R-:W-:Y:S01]  /*6820*/  FADD R38, R202, R33 ;  /* 0x00000021ca267221 */ /* 0x001fe20000000000 */
[----:B------:R-:W-:-:S03]  /*6830*/  FMUL R53, R53, 1.4426950216293334961 ;  /* 0x3fb8aa3b35357820 */ /* 0x000fc60000400000 */
[----:B------:R-:W-:Y:S01]  /*6840*/  FADD R33, R207, R38 ;  /* 0x00000026cf217221 */ /* 0x000fe20000000000 */
[----:B------:R-:W-:Y:S01]  /*6850*/  FADD R38, R226, R227 ;  /* 0x000000e3e2267221 */ /* 0x000fe20000000000 */
[----:B-1----:R-:W-:Y:S01]  /*6860*/  FADD R41, R205, R34 ;  /* 0x00000022cd297221 */ /* 0x002fe20000000000 */
[----:B------:R-:W0:Y:S01]  /*6870*/  MUFU.EX2 R238, R238 ;  /* 0x000000ee00ee7308 */ /* 0x000e220000000800 */
[----:B------:R-:W-:Y:S01]  /*6880*/  FMUL R42, R42, 1.4426950216293334961 ;  /* 0x3fb8aa3b2a2a7820 */ /* 0x000fe20000400000 */
[----:B------:R-:W-:Y:S01]  /*6890*/  FADD R35, R35, -R203 ;  /* 0x800000cb23237221 */ /* 0x000fe20000000000 */
[----:B------:R-:W-:Y:S05]  /*68a0*/  STS.U16 [R211+UR29+0x1200], R131 ;  /* 0x00120083d3007988 */ /* 0x000fea000800041d */
[----:B------:R1:W-:Y:S01]  /*68b0*/  MUFU.EX2 R120, R50 ;  /* 0x0000003200787308 */ /* 0x0003e20000000800 */
[----:B------:R4:W-:Y:S01]  /*68c0*/  STS.U16 [R211+UR29+0x1600], R236 ;  /* 0x001600ecd3007988 */ /* 0x0009e2000800041d */
[----:B------:R-:W-:-:S06]  /*68d0*/  FMUL R37, R35, 1.4426950216293334961 ;  /* 0x3fb8aa3b23257820 */ /* 0x000fcc0000400000 */
[----:B------:R3:W-:Y:S01]  /*68e0*/  MUFU.EX2 R136, R77 ;  /* 0x0000004d00887308 */ /* 0x0007e20000000800 */
[----:B-1----:R-:W-:Y:S01]  /*68f0*/  FADD R50, R148, R41 ;  /* 0x0000002994327221 */ /* 0x002fe20000000000 */
[----:B--2---:R-:W-:Y:S01]  /*6900*/  FADD R41, R48, R51 ;  /* 0x0000003330297221 */ /* 0x004fe20000000000 */
[----:B----4-:R-:W-:-:S05]  /*6910*/  LOP3.LUT R211, R3, 0x50, RZ, 0x3c, !PT ;  /* 0x0000005003d37812 */ /* 0x010fca00078e3cff */
[----:B------:R1:W-:Y:S01]  /*6920*/  MUFU.EX2 R127, R57 ;  /* 0x00000039007f7308 */ /* 0x0003e20000000800 */
[----:B---3--:R-:W-:Y:S01]  /*6930*/  FMUL R77, R19, 1.4426950216293334961 ;  /* 0x3fb8aa3b134d7820 */ /* 0x008fe20000400000 */
[----:B------:R-:W-:Y:S01]  /*6940*/  FADD R19, R49, -R203 ;  /* 0x800000cb31137221 */ /* 0x000fe20000000000 */
[----:B------:R-:W-:Y:S01]  /*6950*/  LOP3.LUT R224, R3, 0x60, RZ, 0x3c, !PT ;  /* 0x0000006003e07812 */ /* 0x000fe200078e3cff */
[----:B------:R-:W-:-:S04]  /*6960*/  FADD R107, R107, -R9 ;  /* 0x800000096b6b7221 */ /* 0x000fc80000000000 */
[----:B------:R2:W-:Y:S01]  /*6970*/  MUFU.EX2 R49, R46 ;  /* 0x0000002e00317308 */ /* 0x0005e20000000800 */
[----:B-1----:R-:W-:Y:S01]  /*6980*/  FADD R57, R229, R38 ;  /* 0x00000026e5397221 */ /* 0x002fe20000000000 */
[----:B------:R-:W-:-:S06]  /*6990*/  F2FP.BF16.F32.PACK_AB R34, R108, R206 ;  /* 0x000000ce6c22723e */ /* 0x000fcc00000010ff */
[----:B------:R1:W-:Y:S01]  /*69a0*/  MUFU.EX2 R121, R53 ;  /* 0x0000003500797308 */ /* 0x0003e20000000800 */
[----:B--2---:R-:W-:Y:S01]  /*69b0*/  FADD R46, R52, R41 ;  /* 0x00000029342e7221 */ /* 0x004fe20000000000 */
[----:B------:R-:W-:Y:S03]  /*69c0*/  STS.U16 [R211+UR29+0x1280], R133 ;  /* 0x00128085d3007988 */ /* 0x000fe6000800041d */
[----:B-----5:R-:W-:-:S03]  /*69d0*/  FADD R46, R55, R46 ;  /* 0x0000002e372e7221 */ /* 0x020fc60000000000 */
[----:B------:R2:W-:Y:S01]  /*69e0*/  MUFU.EX2 R45, R42 ;  /* 0x0000002a002d7308 */ /* 0x0005e20000000800 */
[----:B-1----:R-:W-:Y:S01]  /*69f0*/  FADD R53, R206, R33 ;  /* 0x00000021ce357221 */ /* 0x002fe20000000000 */
[----:B------:R-:W-:Y:S03]  /*6a00*/  STS.U16 [R211+UR29+0x1680], R24 ;  /* 0x00168018d3007988 */ /* 0x000fe6000800041d */
[----:B------:R-:W-:Y:S01]  /*6a10*/  FADD R53, R108, R53 ;  /* 0x000000356c357221 */ /* 0x000fe20000000000 */
[----:B--2---:R-:W-:Y:S02]  /*6a20*/  FADD R42, R230, R57 ;  /* 0x00000039e62a7221 */ /* 0x004fe40000000000 */
[----:B------:R1:W-:Y:S01]  /*6a30*/  MUFU.EX2 R108, R37 ;  /* 0x00000025006c7308 */ /* 0x0003e20000000800 */
[----:B------:R-:W-:Y:S01]  /*6a40*/  FMUL R107, R107, 1.4426950216293334961 ;  /* 0x3fb8aa3b6b6b7820 */ /* 0x000fe20000400000 */
[----:B------:R-:W-:Y:S01]  /*6a50*/  STS.U16 [R224+UR29+0x1300], R143 ;  /* 0x0013008fe0007988 */ /* 0x000fe2000800041d */
[----:B------:R-:W-:-:S03]  /*6a60*/  FADD R41, R59, R46 ;  /* 0x0000002e3b297221 */ /* 0x000fc60000000000 */
[----:B------:R2:W-:Y:S01]  /*6a70*/  STS.U16 [R224+UR29+0x1700], R25 ;  /* 0x00170019e0007988 */ /* 0x0005e2000800041d */
[----:B-1----:R-:W-:-:S03]  /*6a80*/  FADD R37, R237, R42 ;  /* 0x0000002aed257221 */ /* 0x002fc60000000000 */
[----:B------:R-:W-:Y:S01]  /*6a90*/  STS.U16 [R252+UR29+0x1380], R210 ;  /* 0x001380d2fc007988 */ /* 0x000fe2000800041d */
[----:B------:R1:W3:Y:S01]  /*6aa0*/  MUFU.EX2 R209, R107 ;  /* 0x0000006b00d17308 */ /* 0x0002e20000000800 */
[----:B0-----:R-:W-:Y:S02]  /*6ab0*/  FADD R42, R238, R37 ;  /* 0x00000025ee2a7221 */ /* 0x001fe40000000000 */
[----:B------:R0:W-:Y:S01]  /*6ac0*/  STS.U16 [R252+UR29+0x1780], R28 ;  /* 0x0017801cfc007988 */ /* 0x0001e2000800041d */
[----:B------:R-:W-:Y:S01]  /*6ad0*/  F2FP.BF16.F32.PACK_AB R37, R51, R48 ;  /* 0x000000303325723e */ /* 0x000fe200000010ff */
[----:B------:R-:W-:Y:S01]  /*6ae0*/  FADD R51, R74, R41 ;  /* 0x000000294a337221 */ /* 0x000fe20000000000 */
[----:B------:R4:W-:Y:S06]  /*6af0*/  MEMBAR.ALL.CTA ;  /* 0x0000000000007992 */ /* 0x0009ec0000008000 */
[----:B----4-:R-:W4:Y:S01]  /*6b00*/  FENCE.VIEW.ASYNC.S ;  /* 0x00000000000073c6 */ /* 0x010f220000000000 */
[----:B------:R-:W-:Y:S01]  /*6b10*/  FADD R54, R54, -R203 ;  /* 0x800000cb36367221 */ /* 0x000fe20000000000 */
[----:B------:R-:W-:Y:S01]  /*6b20*/  FADD R46, R56, R51 ;  /* 0x00000033382e7221 */ /* 0x000fe20000000000 */
[----:B------:R-:W-:Y:S01]  /*6b30*/  FADD R26, R126, -R203 ;  /* 0x800000cb7e1a7221 */ /* 0x000fe20000000000 */
[----:B------:R-:W-:Y:S01]  /*6b40*/  FADD R124, R124, -R9 ;  /* 0x800000097c7c7221 */ /* 0x000fe20000000000 */
[----:B------:R-:W-:Y:S01]  /*6b50*/  FMUL R54, R54, 1.4426950216293334961 ;  /* 0x3fb8aa3b36367820 */ /* 0x000fe20000400000 */
[--C-:B------:R-:W-:Y:S01]  /*6b60*/  FADD R39, R39, -R203.reuse ;  /* 0x800000cb27277221 */ /* 0x100fe20000000000 */
[----:B------:R-:W-:Y:S01]  /*6b70*/  FADD R46, R63, R46 ;  /* 0x0000002e3f2e7221 */ /* 0x000fe20000000000 */
[----:B------:R-:W-:Y:S01]  /*6b80*/  FMUL R27, R26, 1.4426950216293334961 ;  /* 0x3fb8aa3b1a1b7820 */ /* 0x000fe20000400000 */
[--C-:B------:R-:W-:Y:S01]  /*6b90*/  FADD R26, R130, -R203.reuse ;  /* 0x800000cb821a7221 */ /* 0x100fe20000000000 */
[----:B------:R5:W-:Y:S01]  /*6ba0*/  MUFU.EX2 R125, R54 ;  /* 0x00000036007d7308 */ /* 0x000be20000000800 */
[--C-:B------:R-:W-:Y:S01]  /*6bb0*/  FADD R32, R31, -R203.reuse ;  /* 0x800000cb1f207221 */ /* 0x100fe20000000000 */
[----:B------:R-:W-:Y:S01]  /*6bc0*/  F2FP.BF16.F32.PACK_AB R33, R205, R147 ;  /* 0x00000093cd21723e */ /* 0x000fe200000010ff */
[----:B-1----:R-:W-:Y:S01]  /*6bd0*/  FMUL R107, R124, 1.4426950216293334961 ;  /* 0x3fb8aa3b7c6b7820 */ /* 0x002fe20000400000 */
[----:B------:R-:W-:Y:S01]  /*6be0*/  FMUL R147, R39, 1.4426950216293334961 ;  /* 0x3fb8aa3b27937820 */ /* 0x000fe20000400000 */
[--C-:B------:R-:W-:Y:S01]  /*6bf0*/  FADD R44, R44, -R203.reuse ;  /* 0x800000cb2c2c7221 */ /* 0x100fe20000000000 */
[----:B------:R-:W-:Y:S01]  /*6c00*/  FADD R124, -R9, R6 ;  /* 0x00000006097c7221 */ /* 0x000fe20000000100 */
[----:B--2---:R-:W-:Y:S01]  /*6c10*/  F2FP.BF16.F32.PACK_AB R25, R140, R137 ;  /* 0x000000898c19723e */ /* 0x004fe200000010ff */
[----:B------:R-:W-:Y:S01]  /*6c20*/  FADD R39, R40, -R203 ;  /* 0x800000cb28277221 */ /* 0x000fe20000000000 */
[----:B-----5:R-:W-:Y:S01]  /*6c30*/  FADD R54, R75, R46 ;  /* 0x0000002e4b367221 */ /* 0x020fe20000000000 */
[----:B------:R-:W-:Y:S01]  /*6c40*/  FADD R46, -R203, R14 ;  /* 0x0000000ecb2e7221 */ /* 0x000fe20000000100 */
[----:B------:R-:W-:Y:S01]  /*6c50*/  FMUL R112, R112, 1.4426950216293334961 ;  /* 0x3fb8aa3b70707820 */ /* 0x000fe20000400000 */
[----:B------:R-:W-:Y:S01]  /*6c60*/  FMUL R137, R26, 1.4426950216293334961 ;  /* 0x3fb8aa3b1a897820 */ /* 0x000fe20000400000 */
[--C-:B------:R-:W-:Y:S01]  /*6c70*/  FADD R198, R198, -R9.reuse ;  /* 0x80000009c6c67221 */ /* 0x100fe20000000000 */
[----:B------:R-:W-:Y:S01]  /*6c80*/  FADD R150, R150, -R9 ;  /* 0x8000000996967221 */ /* 0x000fe20000000000 */
[----:B------:R-:W-:Y:S01]  /*6c90*/  F2FP.BF16.F32.PACK_AB R26, R91, R151 ;  /* 0x000000975b1a723e */ /* 0x000fe200000010ff */
[----:B------:R-:W-:Y:S01]  /*6ca0*/  FMUL R143, R32, 1.4426950216293334961 ;  /* 0x3fb8aa3b208f7820 */ /* 0x000fe20000400000 */
[--C-:B------:R-:W-:Y:S01]  /*6cb0*/  FADD R36, R36, -R203.reuse ;  /* 0x800000cb24247221 */ /* 0x100fe20000000000 */
[----:B------:R-:W-:Y:S01]  /*6cc0*/  F2FP.BF16.F32.PACK_AB R32, R207, R202 ;  /* 0x000000cacf20723e */ /* 0x000fe200000010ff */
[----:B------:R-:W-:Y:S01]  /*6cd0*/  FMUL R151, R44, 1.4426950216293334961 ;  /* 0x3fb8aa3b2c977820 */ /* 0x000fe20000400000 */
[----:B---3--:R-:W-:Y:S01]  /*6ce0*/  F2FP.BF16.F32.PACK_AB R35, R209, R148 ;  /* 0x00000094d123723e */ /* 0x008fe200000010ff */
[----:B------:R-:W-:Y:S01]  /*6cf0*/  FMUL R124, R124, 1.4426950216293334961 ;  /* 0x3fb8aa3b7c7c7820 */ /* 0x000fe20000400000 */
[--C-:B------:R-:W-:Y:S01]  /*6d00*/  FADD R94, R94, -R122.reuse ;  /* 0x8000007a5e5e7221 */ /* 0x100fe20000000000 */
[--C-:B------:R-:W-:Y:S01]  /*6d10*/  FADD R81, R81, -R122.reuse ;  /* 0x8000007a51517221 */ /* 0x100fe20000000000 */
[--C-:B------:R-:W-:Y:S01]  /*6d20*/  FADD R80, R80, -R122.reuse ;  /* 0x8000007a50507221 */ /* 0x100fe20000000000 */
[--C-:B------:R-:W-:Y:S01]  /*6d30*/  FADD R84, R84, -R122.reuse ;  /* 0x8000007a54547221 */ /* 0x100fe20000000000 */
[----:B------:R-:W-:Y:S01]  /*6d40*/  FADD R85, R85, -R122 ;  /* 0x8000007a55557221 */ /* 0x000fe20000000000 */
[--C-:B------:R-:W-:Y:S01]  /*6d50*/  FADD R58, R58, -R203.reuse ;  /* 0x800000cb3a3a7221 */ /* 0x100fe20000000000 */
[--C-:B------:R-:W-:Y:S01]  /*6d60*/  FADD R60, R60, -R203.reuse ;  /* 0x800000cb3c3c7221 */ /* 0x100fe20000000000 */
[--C-:B------:R-:W-:Y:S01]  /*6d70*/  FADD R62, R62, -R203.reuse ;  /* 0x800000cb3e3e7221 */ /* 0x100fe20000000000 */
[--C-:B------:R-:W-:Y:S01]  /*6d80*/  FADD R88, R88, -R203.reuse ;  /* 0x800000cb58587221 */ /* 0x100fe20000000000 */
[----:B------:R1:W-:Y:S01]  /*6d90*/  MUFU.EX2 R130, R27 ;  /* 0x0000001b00827308 */ /* 0x0003e20000000800 */
[--C-:B------:R-:W-:Y:S01]  /*6da0*/  FADD R72, R72, -R203.reuse ;  /* 0x800000cb48487221 */ /* 0x100fe20000000000 */
[--C-:B------:R-:W-:Y:S01]  /*6db0*/  FADD R73, R73, -R203.reuse ;  /* 0x800000cb49497221 */ /* 0x100fe20000000000 */
[----:B------:R-:W-:Y:S01]  /*6dc0*/  FMUL R148, R39, 1.4426950216293334961 ;  /* 0x3fb8aa3b27947820 */ /* 0x000fe20000400000 */
[----:B------:R-:W-:Y:S01]  /*6dd0*/  FADD R44, R43, -R203 ;  /* 0x800000cb2b2c7221 */ /* 0x000fe20000000000 */
[----:B------:R-:W-:Y:S01]  /*6de0*/  FMUL R202, R46, 1.4426950216293334961 ;  /* 0x3fb8aa3b2eca7820 */ /* 0x000fe20000400000 */
[----:B------:R-:W-:Y:S01]  /*6df0*/  F2FP.BF16.F32.PACK_AB R39, R55, R52 ;  /* 0x000000343727723e */ /* 0x000fe200000010ff */
[----:B------:R-:W-:Y:S01]  /*6e00*/  FMUL R150, R150, 1.4426950216293334961 ;  /* 0x3fb8aa3b96967820 */ /* 0x000fe20000400000 */
[----:B------:R2:W-:Y:S01]  /*6e10*/  MUFU.EX2 R21, R112 ;  /* 0x0000007000157308 */ /* 0x0005e20000000800 */
[----:B-1----:R-:W-:Y:S01]  /*6e20*/  F2FP.BF16.F32.PACK_AB R27, R144, R90 ;  /* 0x0000005a901b723e */ /* 0x002fe200000010ff */
[----:B------:R-:W-:Y:S01]  /*6e30*/  FMUL R19, R19, 1.4426950216293334961 ;  /* 0x3fb8aa3b13137820 */ /* 0x000fe20000400000 */
[----:B------:R-:W-:Y:S01]  /*6e40*/  FMUL R144, R36, 1.4426950216293334961 ;  /* 0x3fb8aa3b24907820 */ /* 0x000fe20000400000 */
[----:B------:R-:W-:Y:S01]  /*6e50*/  FADD R55, R231, R42 ;  /* 0x0000002ae7377221 */ /* 0x000fe20000000000 */
[----:B------:R-:W-:Y:S01]  /*6e60*/  FMUL R94, R94, 1.4426950216293334961 ;  /* 0x3fb8aa3b5e5e7820 */ /* 0x000fe20000400000 */
[----:B------:R-:W-:-:S02]  /*6e70*/  FMUL R81, R81, 1.4426950216293334961 ;  /* 0x3fb8aa3b51517820 */ /* 0x000fc40000400000 */
[----:B------:R-:W1:Y:S01]  /*6e80*/  MUFU.EX2 R77, R77 ;  /* 0x0000004d004d7308 */ /* 0x000e620000000800 */
[----:B--2---:R-:W-:Y:S01]  /*6e90*/  FMUL R112, R198, 1.4426950216293334961 ;  /* 0x3fb8aa3bc6707820 */ /* 0x004fe20000400000 */
[----:B------:R-:W-:Y:S01]  /*6ea0*/  FMUL R80, R80, 1.4426950216293334961 ;  /* 0x3fb8aa3b50507820 */ /* 0x000fe20000400000 */
        /* <DEDUP_REMOVED lines=9> */
[----:B------:R-:W2:Y:S01]  /*6f40*/  MUFU.EX2 R124, R124 ;  /* 0x0000007c007c7308 */ /* 0x000ea20000000800 */
[----:B------:R-:W-:Y:S01]  /*6f50*/  FADD R55, R234, R55 ;  /* 0x00000037ea377221 */ /* 0x000fe20000000000 */
[----:B------:R-:W-:-:S06]  /*6f60*/  F2FP.BF16.F32.PACK_AB R24, R199, R139 ;  /* 0x0000008bc718723e */ /* 0x000fcc00000010ff */
[----:B------:R-:W3:Y:S01]  /*6f70*/  MUFU.EX2 R202, R202 ;  /* 0x000000ca00ca7308 */ /* 0x000ee20000000800 */
[----:B------:R-:W-:-:S07]  /*6f80*/  FADD R52, R232, R55 ;  /* 0x00000037e8347221 */ /* 0x000fce0000000000 */
[----:B------:R-:W5:Y:S01]  /*6f90*/  MUFU.EX2 R76, R76 ;  /* 0x0000004c004c7308 */ /* 0x000f620000000800 */
[----:B------:R-:W-:-:S07]  /*6fa0*/  FADD R52, R235, R52 ;  /* 0x00000034eb347221 */ /* 0x000fce0000000000 */
[----:B------:R-:W4:Y:S08]  /*6fb0*/  MUFU.EX2 R61, R61 ;  /* 0x0000003d003d7308 */ /* 0x000f300000000800 */
[----:B------:R-:W4:Y:S08]  /*6fc0*/  MUFU.EX2 R22, R22 ;  /* 0x0000001600167308 */ /* 0x000f300000000800 */
[----:B------:R-:W-:Y:S01]  /*6fd0*/  MUFU.EX2 R6, R150 ;  /* 0x0000009600067308 */ /* 0x000fe20000000800 */
[----:B------:R-:W-:-:S07]  /*6fe0*/  FADD R54, R45, R54 ;  /* 0x000000362d367221 */ /* 0x000fce0000000000 */
[----:B------:R-:W-:Y:S08]  /*6ff0*/  MUFU.EX2 R20, R20 ;  /* 0x0000001400147308 */ /* 0x000ff00000000800 */
[----:B------:R-:W4:Y:S08]  /*7000*/  MUFU.EX2 R23, R23 ;  /* 0x0000001700177308 */ /* 0x000f300000000800 */
[----:B------:R-:W-:Y:S08]  /*7010*/  MUFU.EX2 R66, R66 ;  /* 0x0000004200427308 */ /* 0x000ff00000000800 */
        /* <DEDUP_REMOVED lines=13> */
[----:B------:R-:W4:Y:S08]  /*70f0*/  MUFU.EX2 R99, R99 ;  /* 0x0000006300637308 */ /* 0x000f300000000800 */
        /* <DEDUP_REMOVED lines=14> */
[----:B------:R-:W4:Y:S08]  /*71e0*/  MUFU.EX2 R119, R119 ;  /* 0x0000007700777308 */ /* 0x000f300000000800 */
[----:B------:R-:W-:Y:S08]  /*71f0*/  MUFU.EX2 R123, R94 ;  /* 0x0000005e007b7308 */ /* 0x000ff00000000800 */
[----:B------:R-:W-:Y:S08]  /*7200*/  MUFU.EX2 R145, R145 ;  /* 0x0000009100917308 */ /* 0x000ff00000000800 */
[----:B------:R-:W-:Y:S08]  /*7210*/  MUFU.EX2 R150, R81 ;  /* 0x0000005100967308 */ /* 0x000ff00000000800 */
[----:B------:R-:W-:Y:S08]  /*7220*/  MUFU.EX2 R198, R80 ;  /* 0x0000005000c67308 */ /* 0x000ff00000000800 */
[----:B------:R-:W-:Y:S08]  /*7230*/  MUFU.EX2 R222, R84 ;  /* 0x0000005400de7308 */ /* 0x000ff00000000800 */
[----:B------:R-:W-:Y:S08]  /*7240*/  MUFU.EX2 R5, R85 ;  /* 0x0000005500057308 */ /* 0x000ff00000000800 */
[----:B------:R-:W4:Y:S08]  /*7250*/  MUFU.EX2 R19, R19 ;  /* 0x0000001300137308 */ /* 0x000f300000000800 */
[----:B------:R-:W4:Y:S08]  /*7260*/  MUFU.EX2 R131, R58 ;  /* 0x0000003a00837308 */ /* 0x000f300000000800 */
[----:B------:R-:W-:Y:S08]  /*7270*/  MUFU.EX2 R133, R60 ;  /* 0x0000003c00857308 */ /* 0x000ff00000000800 */
[----:B------:R-:W4:Y:S08]  /*7280*/  MUFU.EX2 R211, R62 ;  /* 0x0000003e00d37308 */ /* 0x000f300000000800 */
[----:B------:R-:W4:Y:S08]  /*7290*/  MUFU.EX2 R126, R88 ;  /* 0x00000058007e7308 */ /* 0x000f300000000800 */
[----:B------:R-:W-:Y:S08]  /*72a0*/  MUFU.EX2 R137, R137 ;  /* 0x0000008900897308 */ /* 0x000ff00000000800 */
[----:B------:R-:W4:Y:S08]  /*72b0*/  MUFU.EX2 R139, R72 ;  /* 0x00000048008b7308 */ /* 0x000f300000000800 */
[----:B------:R-:W-:Y:S08]  /*72c0*/  MUFU.EX2 R140, R73 ;  /* 0x00000049008c7308 */ /* 0x000ff00000000800 */
[----:B------:R-:W4:Y:S08]  /*72d0*/  MUFU.EX2 R143, R143 ;  /* 0x0000008f008f7308 */ /* 0x000f300000000800 */
[----:B------:R-:W4:Y:S08]  /*72e0*/  MUFU.EX2 R144, R144 ;  /* 0x0000009000907308 */ /* 0x000f300000000800 */
[----:B------:R-:W-:Y:S08]  /*72f0*/  MUFU.EX2 R147, R147 ;  /* 0x0000009300937308 */ /* 0x000ff00000000800 */
[----:B------:R-:W4:Y:S08]  /*7300*/  MUFU.EX2 R148, R148 ;  /* 0x0000009400947308 */ /* 0x000f300000000800 */
[----:B------:R-:W-:Y:S08]  /*7310*/  MUFU.EX2 R151, R151 ;  /* 0x0000009700977308 */ /* 0x000ff00000000800 */
[----:B------:R4:W4:Y:S01]  /*7320*/  MUFU.EX2 R14, R48 ;  /* 0x00000030000e7308 */ /* 0x0009220000000800 */
[----:B------:R-:W-:Y:S01]  /*7330*/  FADD R52, R233, R52 ;  /* 0x00000034e9347221 */ /* 0x000fe20000000000 */
[----:B-1----:R-:W-:Y:S01]  /*7340*/  FADD R54, R77, R54 ;  /* 0x000000364d367221 */ /* 0x002fe20000000000 */
[----:B------:R-:W-:Y:S01]  /*7350*/  FADD R50, R209, R50 ;  /* 0x00000032d1327221 */ /* 0x000fe20000000000 */
[----:B------:R-:W-:Y:S01]  /*7360*/  F2FP.BF16.F32.PACK_AB R29, R200, R93 ;  /* 0x0000005dc81d723e */ /* 0x000fe200000010ff */
[C---:B------:R-:W-:Y:S01]  /*7370*/  FADD R199, R47.reuse, R52 ;  /* 0x000000342fc77221 */ /* 0x040fe20000000000 */
[----:B------:R-:W-:Y:S01]  /*7380*/  F2FP.BF16.F32.PACK_AB R46, R47, R233 ;  /* 0x000000e92f2e723e */ /* 0x000fe200000010ff */
[C---:B------:R-:W-:Y:S01]  /*7390*/  FADD R200, R49.reuse, R54 ;  /* 0x0000003631c87221 */ /* 0x040fe20000000000 */
[----:B------:R-:W-:Y:S01]  /*73a0*/  F2FP.BF16.F32.PACK_AB R30, R208, R201 ;  /* 0x000000c9d01e723e */ /* 0x000fe200000010ff */
[----:B------:R-:W-:Y:S01]  /*73b0*/  FMUL R160, R160, R21 ;  /* 0x00000015a0a07220 */ /* 0x000fe20000400000 */
[----:B------:R-:W-:Y:S01]  /*73c0*/  F2FP.BF16.F32.PACK_AB R47, R49, R77 ;  /* 0x0000004d312f723e */ /* 0x000fe200000010ff */
[-C--:B------:R-:W-:Y:S01]  /*73d0*/  FMUL R161, R161, R21.reuse ;  /* 0x00000015a1a17220 */ /* 0x080fe20000400000 */
[-C--:B------:R-:W-:Y:S01]  /*73e0*/  FMUL R164, R164, R21.reuse ;  /* 0x00000015a4a47220 */ /* 0x080fe20000400000 */
[----:B------:R-:W-:Y:S01]  /*73f0*/  FMUL R165, R165, R21 ;  /* 0x00000015a5a57220 */ /* 0x000fe20000400000 */
[-C--:B--2---:R-:W-:Y:S01]  /*7400*/  FMUL R162, R162, R124.reuse ;  /* 0x0000007ca2a27220 */ /* 0x084fe20000400000 */
[-C--:B------:R-:W-:Y:S01]  /*7410*/  FMUL R163, R163, R124.reuse ;  /* 0x0000007ca3a37220 */ /* 0x080fe20000400000 */
[-C--:B------:R-:W-:Y:S01]  /*7420*/  FMUL R166, R166, R124.reuse ;  /* 0x0000007ca6a67220 */ /* 0x080fe20000400000 */
[----:B------:R-:W-:Y:S01]  /*7430*/  FMUL R167, R167, R124 ;  /* 0x0000007ca7a77220 */ /* 0x000fe20000400000 */
[-C--:B------:R-:W-:Y:S01]  /*7440*/  FMUL R152, R152, R223.reuse ;  /* 0x000000df98987220 */ /* 0x080fe20000400000 */
[-C--:B------:R-:W-:Y:S01]  /*7450*/  FMUL R153, R153, R223.reuse ;  /* 0x000000df99997220 */ /* 0x080fe20000400000 */
[-C--:B------:R-:W-:Y:S01]  /*7460*/  FMUL R156, R156, R223.reuse ;  /* 0x000000df9c9c7220 */ /* 0x080fe20000400000 */
[----:B------:R-:W-:Y:S01]  /*7470*/  FMUL R157, R157, R223 ;  /* 0x000000df9d9d7220 */ /* 0x000fe20000400000 */
[-C--:B---3--:R-:W-:Y:S01]  /*7480*/  FMUL R154, R154, R202.reuse ;  /* 0x000000ca9a9a7220 */ /* 0x088fe20000400000 */
[-C--:B------:R-:W-:Y:S01]  /*7490*/  FMUL R155, R155, R202.reuse ;  /* 0x000000ca9b9b7220 */ /* 0x080fe20000400000 */
[-C--:B------:R-:W-:Y:S01]  /*74a0*/  FMUL R158, R158, R202.reuse ;  /* 0x000000ca9e9e7220 */ /* 0x080fe20000400000 */
[----:B------:R-:W-:Y:S01]  /*74b0*/  FMUL R159, R159, R202 ;  /* 0x000000ca9f9f7220 */ /* 0x000fe20000400000 */
[----:B0-----:R-:W-:Y:S01]  /*74c0*/  F2FP.BF16.F32.PACK_AB R28, R92, R89 ;  /* 0x000000595c1c723e */ /* 0x001fe200000010ff */
[----:B-----5:R-:W-:Y:S01]  /*74d0*/  FADD R201, R76, R53 ;  /* 0x000000354cc97221 */ /* 0x020fe20000000000 */
[----:B------:R-:W-:Y:S01]  /*74e0*/  F2FP.BF16.F32.PACK_AB R31, R204, R95 ;  /* 0x0000005fcc1f723e */ /* 0x000fe200000010ff */
[----:B----4-:R-:W-:Y:S01]  /*74f0*/  FADD R205, R61, R50 ;  /* 0x000000323dcd7221 */ /* 0x010fe20000000000 */
[----:B------:R-:W-:-:S02]  /*7500*/  F2FP.BF16.F32.PACK_AB R41, R74, R59 ;  /* 0x0000003b4a29723e */ /* 0x000fc400000010ff */
[----:B------:R-:W-:Y:S02]  /*7510*/  F2FP.BF16.F32.PACK_AB R43, R63, R56 ;  /* 0x000000383f2b723e */ /* 0x000fe400000010ff */
[----:B------:R-:W-:Y:S02]  /*7520*/  F2FP.BF16.F32.PACK_AB R45, R45, R75 ;  /* 0x0000004b2d2d723e */ /* 0x000fe400000010ff */
[----:B------:R-:W-:Y:S02]  /*7530*/  F2FP.BF16.F32.PACK_AB R48, R4, R76 ;  /* 0x0000004c0430723e */ /* 0x000fe400000010ff */
[----:B------:R-:W-:Y:S02]  /*7540*/  F2FP.BF16.F32.PACK_AB R49, R22, R61 ;  /* 0x0000003d1631723e */ /* 0x000fe400000010ff */
[----:B------:R-:W-:Y:S02]  /*7550*/  F2FP.BF16.F32.PACK_AB R36, R227, R226 ;  /* 0x000000e2e324723e */ /* 0x000fe400000010ff */
        /* <DEDUP_REMOVED lines=41> */
[----:B------:R-:W-:Y:S01]  /*77f0*/  F2FP.BF16.F32.PACK_AB R95, R14, R151 ;  /* 0x000000970e5f723e */ /* 0x000fe200000010ff */
[----:B------:R-:W-:Y:S06]  /*7800*/  BAR.SYNC.DEFER_BLOCKING 0x0 ;  /* 0x0000000000007b1d */ /* 0x000fec0000010000 */
[----:B------:R-:W-:-:S06]  /*7810*/  WARPGROUP.ARRIVE ;  /* 0x00000000000079c5 */ /* 0x000fcc0000000000 */
[----:B------:R-:W-:Y:S03]  /*7820*/  HGMMA.64x16x16.F32.BF16 R160, R24, gdesc[UR40], R160 ;  /* 0x0020002818a07df0 */ /* 0x000fe600087018a0 */
        /* <DEDUP_REMOVED lines=10> */
[----:B------:R-:W-:Y:S01]  /*78d0*/  HGMMA.64x16x16.F32.BF16 R152, R76, gdesc[UR28], R152 ;  /* 0x0020001c4c987df0 */ /* 0x000fe20008701898 */
[----:B------:R-:W-:Y:S01]  /*78e0*/  FADD R16, R16, R199 ;  /* 0x000000c710107221 */ /* 0x000fe20000000000 */
[----:B------:R-:W-:Y:S01]  /*78f0*/  FADD R19, R19, R200 ;  /* 0x000000c813137221 */ /* 0x000fe20000000000 */
[----:B------:R-:W-:-:S02]  /*7900*/  FADD R201, R4, R201 ;  /* 0x000000c904c97221 */ /* 0x000fc40000000000 */
[----:B------:R-:W-:Y:S01]  /*7910*/  FADD R17, R17, R16 ;  /* 0x0000001011117221 */ /* 0x000fe20000000000 */
[----:B------:R-:W-:Y:S01]  /*7920*/  HGMMA.64x16x16.F32.BF16 R152, R80, gdesc[UR24], R152 ;  /* 0x0020001850987df0 */ /* 0x000fe20008701898 */
[----:B------:R-:W-:Y:S01]  /*7930*/  FADD R205, R22, R205 ;  /* 0x000000cd16cd7221 */ /* 0x000fe20000000000 */
        /* <DEDUP_REMOVED lines=74> */
[----:B------:R-:W-:-:S02]  /*7de0*/  FADD R151, R14, R151 ;  /* 0x000000970e977221 */ /* 0x000fc40000000000 */
[----:B------:R-:W0:Y:S04]  /*7df0*/  SHFL.BFLY PT, R5, R104, 0x2, 0x1f ;  /* 0x0c401f0068057f89 */ /* 0x000e2800000e0000 */
[----:B------:R-:W1:Y:S04]  /*7e00*/  SHFL.BFLY PT, R13, R222, 0x2, 0x1f ;  /* 0x0c401f00de0d7f89 */ /* 0x000e6800000e0000 */
[----:B------:R-:W2:Y:S04]  /*7e10*/  SHFL.BFLY PT, R0, R119, 0x2, 0x1f ;  /* 0x0c401f0077007f89 */ /* 0x000ea800000e0000 */
[----:B------:R-:W3:Y:S01]  /*7e20*/  SHFL.BFLY PT, R14, R151, 0x2, 0x1f ;  /* 0x0c401f00970e7f89 */ /* 0x000ee200000e0000 */
[----:B------:R-:W-:Y:S01]  /*7e30*/  HGMMA.64x16x16.F32.BF16 R152, R92, gdesc[UR8], R152, gsb0 ;  /* 0x002000085c987df0 */ /* 0x000fe20008001898 */
[----:B0-----:R-:W-:Y:S01]  /*7e40*/  FADD R5, R104, R5 ;  /* 0x0000000568057221 */ /* 0x001fe20000000000 */
[----:B-1----:R-:W-:Y:S01]  /*7e50*/  FADD R6, R222, R13 ;  /* 0x0000000dde067221 */ /* 0x002fe20000000000 */
[----:B------:R-:W-:Y:S01]  /*7e60*/  UIADD3 UR6, UP0, UR6, 0x80, URZ ;  /* 0x0000008006067890 */ /* 0x000fe2000ff1e03f */
[----:B--2---:R-:W-:-:S03]  /*7e70*/  FADD R4, R119, R0 ;  /* 0x0000000077047221 */ /* 0x004fc60000000000 */
[----:B------:R-:W-:Y:S01]  /*7e80*/  SHFL.BFLY PT, R17, R6, 0x1, 0x1f ;  /* 0x0c201f0006117f89 */ /* 0x000fe200000e0000 */
[----:B---3--:R-:W-:-:S03]  /*7e90*/  FADD R14, R151, R14 ;  /* 0x0000000e970e7221 */ /* 0x008fc60000000000 */
[----:B------:R-:W0:Y:S01]  /*7ea0*/  SHFL.BFLY PT, R0, R5, 0x1, 0x1f ;  /* 0x0c201f0005007f89 */ /* 0x000e2200000e0000 */
[----:B------:R-:W-:-:S03]  /*7eb0*/  UIADD3.X UR7, URZ, UR7, URZ, UP0, !UPT ;  /* 0x000000073f077290 */ /* 0x000fc600087fe43f */
[----:B------:R-:W1:Y:S01]  /*7ec0*/  SHFL.BFLY PT, R13, R4, 0x1, 0x1f ;  /* 0x0c201f00040d7f89 */ /* 0x000e6200000e0000 */
[----:B------:R-:W-:-:S03]  /*7ed0*/  UISETP.GE.U32.AND UP0, UPT, UR6, UR32, UPT ;  /* 0x000000200600728c */ /* 0x000fc6000bf06070 */
[----:B------:R-:W2:Y:S01]  /*7ee0*/  SHFL.BFLY PT, R19, R14, 0x1, 0x1f ;  /* 0x0c201f000e137f89 */ /* 0x000ea200000e0000 */
[----:B------:R-:W-:-:S06]  /*7ef0*/  UISETP.GE.U32.AND.EX UP0, UPT, UR7, URZ, UPT, UP0 ;  /* 0x0000003f0700728c */ /* 0x000fcc000bf06100 */
[----:B------:R-:W-:Y:S01]  /*7f00*/  PLOP3.LUT P0, PT, PT, PT, UP0, 0x80, 0x0 ;  /* 0x000000000000781c */ /* 0x000fe20003f0f008 */
[----:B------:R-:W-:Y:S02]  /*7f10*/  ULEA UR9, UR21, UR9, 0x7 ;  /* 0x0000000915097291 */ /* 0x000fe4000f8e383f */
[----:B------:R-:W-:Y:S01]  /*7f20*/  ULEA UR8, UR17, UR8, 0x7 ;  /* 0x0000000811087291 */ /* 0x000fe2000f8e383f */
[----:B0-----:R-:W-:Y:S01]  /*7f30*/  FADD R16, R5, R0 ;  /* 0x0000000005107221 */ /* 0x001fe20000000000 */
[----:B------:R-:W-:Y:S01]  /*7f40*/  FADD R0, R6, R17 ;  /* 0x0000001106007221 */ /* 0x000fe20000000000 */
[----:B-1----:R-:W-:Y:S01]  /*7f50*/  FADD R13, R4, R13 ;  /* 0x0000000d040d7221 */ /* 0x002fe20000000000 */
[----:B------:R-:W-:Y:S02]  /*7f60*/  WARPGROUP.DEPBAR.LE gsb0, 0x0 ;  /* 0x00008000000079c5 */ /* 0x000fe40000010000 */
[----:B--2---:R-:W-:Y:S01]  /*7f70*/  FADD R19, R14, R19 ;  /* 0x000000130e137221 */ /* 0x004fe20000000000 */
[----:B------:R-:W-:Y:S01]  /*7f80*/  FFMA R12, R223, R12, R0 ;  /* 0x0000000cdf0c7223 */ /* 0x000fe20000000000 */
[----:B------:R-:W-:-:S02]  /*7f90*/  IMAD.MOV.U32 R0, RZ, RZ, R9 ;  /* 0x000000ffff007224 */ /* 0x000fc400078e0009 */
[----:B------:R-:W-:Y:S01]  /*7fa0*/  FFMA R10, R21, R10, R16 ;  /* 0x0000000a150a7223 */ /* 0x000fe20000000010 */
[----:B------:R-:W-:Y:S02]  /*7fb0*/  IMAD.MOV.U32 R6, RZ, RZ, R9 ;  /* 0x000000ffff067224 */ /* 0x000fe400078e0009 */
[----:B------:R-:W-:Y:S01]  /*7fc0*/  FFMA R11, R124, R11, R13 ;  /* 0x0000000b7c0b7223 */ /* 0x000fe2000000000d */
[----:B------:R-:W-:Y:S01]  /*7fd0*/  FFMA R15, R202, R15, R19 ;  /* 0x0000000fca0f7223 */ /* 0x000fe20000000013 */
[----:B------:R-:W-:Y:S02]  /*7fe0*/  IMAD.MOV.U32 R14, RZ, RZ, R203 ;  /* 0x000000ffff0e7224 */ /* 0x000fe400078e00cb */
[----:B------:R-:W-:Y:S02]  /*7ff0*/  IMAD.MOV.U32 R5, RZ, RZ, R122 ;  /* 0x000000ffff057224 */ /* 0x000fe400078e007a */
[----:B------:R-:W-:Y:S01]  /*8000*/  IMAD.MOV.U32 R9, RZ, RZ, R2 ;  /* 0x000000ffff097224 */ /* 0x000fe200078e0002 */
[----:B------:R-:W-:Y:S06]  /*8010*/  @!P0 BRA `(.L_x_1) ;  /* 0xffffff94002c8947 */ /* 0x000fec000383ffff */
.L_x_0:
[----:B------:R-:W1:Y:S01]  /*8020*/  S2R R3, SR_TID.X ;  /* 0x0000000000037919 */ /* 0x000e620000002100 */
[----:B------:R-:W-:Y:S02]  /*8030*/  IMAD.MOV.U32 R23, RZ, RZ, R12 ;  /* 0x000000ffff177224 */ /* 0x000fe400078e000c */
[----:B------:R-:W-:Y:S01]  /*8040*/  FMUL R9, R154, 0.25 ;  /* 0x3e8000009a097820 */ /* 0x000fe20000400000 */
[----:B------:R-:W-:Y:S01]  /*8050*/  IMAD.MOV.U32 R30, RZ, RZ, R15 ;  /* 0x000000ffff1e7224 */ /* 0x000fe200078e000f */
[----:B------:R-:W-:Y:S01]  /*8060*/  BAR.SYNC.DEFER_BLOCKING 0x0 ;  /* 0x0000000000007b1d */ /* 0x000fe20000010000 */
[----:B------:R-:W-:Y:S01]  /*8070*/  IMAD.MOV.U32 R27, RZ, RZ, R10 ;  /* 0x000000ffff1b7224 */ /* 0x000fe200078e000a */
[----:B------:R-:W-:Y:S01]  /*8080*/  FSETP.GT.AND P1, PT, |R23|, 8.50705917302346158658e+37, PT ;  /* 0x7e8000001700780b */ /* 0x000fe20003f24200 */
[----:B------:R-:W-:Y:S01]  /*8090*/  IMAD.MOV.U32 R25, RZ, RZ, R11 ;  /* 0x000000ffff197224 */ /* 0x000fe200078e000b */
[----:B------:R-:W-:Y:S02]  /*80a0*/  FSETP.GT.AND P4, PT, |R30|, 8.50705917302346158658e+37, PT ;  /* 0x7e8000001e00780b */ /* 0x000fe40003f84200 */
[----:B------:R-:W-:-:S02]  /*80b0*/  FSETP.GEU.AND P2, PT, R27, 1.175494350822287508e-38, PT ;  /* 0x008000001b00780b */ /* 0x000fc40003f4e000 */
[----:B------:R-:W2:Y:S01]  /*80c0*/  LDC R49, c[0x0][0x278] ;  /* 0x00009e00ff317b82 */ /* 0x000ea20000000800 */
[----:B------:R-:W-:Y:S01]  /*80d0*/  FSETP.GT.AND P0, PT, |R25|, 8.50705917302346158658e+37, PT ;  /* 0x7e8000001900780b */ /* 0x000fe20003f04200 */
[----:B------:R-:W-:Y:S01]  /*80e0*/  ULDC.64 UR4, c[0x0][0x270] ;  /* 0x00009c0000047ab9 */ /* 0x000fe20000000a00 */
[----:B------:R-:W-:Y:S01]  /*80f0*/  FSETP.GT.AND P3, PT, |R27|, 8.50705917302346158658e+37, PT ;  /* 0x7e8000001b00780b */ /* 0x000fe20003f64200 */
[----:B------:R-:W-:Y:S01]  /*8100*/  UIMAD UR4, UR28, UR4, URZ ;  /* 0x000000041c0472a4 */ /* 0x000fe2000f8e023f */
[----:B------:R-:W-:Y:S01]  /*8110*/  FSEL R154, R9, R154, P4 ;  /* 0x0000009a099a7208 */ /* 0x000fe20002000000 */
[----:B------:R-:W-:Y:S01]  /*8120*/  FMUL R9, R160, 0.25 ;  /* 0x3e800000a0097820 */ /* 0x000fe20000400000 */
[----:B------:R-:W-:Y:S02]  /*8130*/  FSETP.GEU.AND P5, PT, R25, 1.175494350822287508e-38, PT ;  /* 0x008000001900780b */ /* 0x000fe40003fae000 */
[----:B------:R-:W-:Y:S02]  /*8140*/  FSETP.GEU.AND P6, PT, R23, 1.175494350822287508e-38, PT ;  /* 0x008000001700780b */ /* 0x000fe40003fce000 */
[----:B------:R-:W-:-:S02]  /*8150*/  FSEL R160, R9, R160, P3 ;  /* 0x000000a009a07208 */ /* 0x000fc40001800000 */
[----:B------:R-:W-:Y:S01]  /*8160*/  FSEL R9, RZ, -23, P6 ;  /* 0xc1b80000ff097808 */ /* 0x000fe20003000000 */
[C---:B-1----:R-:W-:Y:S01]  /*8170*/  IMAD.SHL.U32 R6, R3.reuse, 0x8, RZ ;  /* 0x0000000803067824 */ /* 0x042fe200078e00ff */
[C---:B------:R-:W-:Y:S01]  /*8180*/  LOP3.LUT R4, R3.reuse, 0x70, RZ, 0xc0, !PT ;  /* 0x0000007003047812 */ /* 0x040fe200078ec0ff */
[C---:B------:R-:W-:Y:S01]  /*8190*/  IMAD.SHL.U32 R5, R3.reuse, 0x40, RZ ;  /* 0x0000004003057824 */ /* 0x040fe200078e00ff */
[----:B------:R-:W-:Y:S01]  /*81a0*/  LOP3.LUT R8, R3, 0xf, RZ, 0xc0, !PT ;  /* 0x0000000f03087812 */ /* 0x000fe200078ec0ff */
[C---:B--2---:R-:W-:Y:S01]  /*81b0*/  IMAD R51, R49.reuse, 0x12, RZ ;  /* 0x0000001231337824 */ /* 0x044fe200078e02ff */
[----:B------:R-:W-:Y:S01]  /*81c0*/  LOP3.LUT R6, R6, 0x38, RZ, 0xc0, !PT ;  /* 0x0000003806067812 */ /* 0x000fe200078ec0ff */
[----:B------:R-:W-:Y:S01]  /*81d0*/  IMAD R53, R49, 0x14, RZ ;  /* 0x0000001431357824 */ /* 0x000fe200078e02ff */
[----:B------:R-:W-:Y:S01]  /*81e0*/  LOP3.LUT R5, R5, 0x400, RZ, 0xc0, !PT ;  /* 0x0000040005057812 */ /* 0x000fe200078ec0ff */
[----:B------:R-:W-:Y:S01]  /*81f0*/  IMAD R55, R49, 0x16, RZ ;  /* 0x0000001631377824 */ /* 0x000fe200078e02ff */
[----:B------:R-:W-:Y:S01]  /*8200*/  LEA R8, R8, UR29, 0x4 ;  /* 0x0000001d08087c11 */ /* 0x000fe2000f8e20ff */
[----:B------:R-:W-:-:S02]  /*8210*/  VIADD R7, R6, UR29 ;  /* 0x0000001d06077c36 */ /* 0x000fc40008000000 */
[----:B------:R-:W-:Y:S01]  /*8220*/  FMUL R6, R159, 0.25 ;  /* 0x3e8000009f067820 */ /* 0x000fe20000400000 */
[----:B------:R-:W-:Y:S01]  /*8230*/  LOP3.LUT R32, R3, 0x60, RZ, 0xc0, !PT ;  /* 0x0000006003207812 */ /* 0x000fe200078ec0ff */
[----:B------:R-:W-:Y:S02]  /*8240*/  IMAD R57, R49, 0x18, RZ ;  /* 0x0000001831397824 */ /* 0x000fe400078e02ff */
[----:B------:R-:W-:Y:S02]  /*8250*/  IMAD R15, R4, 0x4, R7 ;  /* 0x00000004040f7824 */ /* 0x000fe400078e0207 */
[----:B------:R-:W-:Y:S01]  /*8260*/  FMUL R4, R157, 0.25 ;  /* 0x3e8000009d047820 */ /* 0x000fe20000400000 */
[----:B------:R-:W-:Y:S02]  /*8270*/  IMAD.IADD R13, R5, 0x1, R8 ;  /* 0x00000001050d7824 */ /* 0x000fe400078e0208 */
[----:B------:R-:W-:Y:S01]  /*8280*/  FMUL R7, R156, 0.25 ;  /* 0x3e8000009c077820 */ /* 0x000fe20000400000 */
[----:B------:R-:W-:Y:S01]  /*8290*/  FMUL R5, R158, 0.25 ;  /* 0x3e8000009e057820 */ /* 0x000fe20000400000 */
[----:B------:R-:W-:Y:S01]  /*82a0*/  FSEL R18, R6, R159, P4 ;  /* 0x0000009f06127208 */ /* 0x000fe20002000000 */
        /* <DEDUP_REMOVED lines=8> */
[----:B------:R-:W-:Y:S01]  /*8330*/  FMUL R4, R27, 8388608 ;  /* 0x4b0000001b047820 */ /* 0x000fe20000400000 */
[----:B------:R-:W-:Y:S01]  /*8340*/  FSEL R166, R7, R166, P0 ;  /* 0x000000a607a67208 */ /* 0x000fe20000000000 */
[----:B------:R-:W-:Y:S01]  /*8350*/  FMUL R7, R162, 0.25 ;  /* 0x3e800000a2077820 */ /* 0x000fe20000400000 */
[----:B------:R-:W-:Y:S01]  /*8360*/  FSEL R20, R6, R155, P4 ;  /* 0x0000009b06147208 */ /* 0x000fe20002000000 */
[----:B------:R-:W-:Y:S01]  /*8370*/  FMUL R6, R167, 0.25 ;  /* 0x3e800000a7067820 */ /* 0x000fe20000400000 */
[----:B0-----:R-:W-:Y:S01]  /*8380*/  FSEL R33, R4, R27, !P2 ;  /* 0x0000001b04217208 */ /* 0x001fe20005000000 */
[----:B------:R-:W-:Y:S01]  /*8390*/  FMUL R8, R163, 0.25 ;  /* 0x3e800000a3087820 */ /* 0x000fe20000400000 */
[----:B------:R-:W-:Y:S01]  /*83a0*/  FSEL R21, R5, R152, P1 ;  /* 0x0000009805157208 */ /* 0x000fe20000800000 */
[----:B------:R-:W-:Y:S01]  /*83b0*/  FMUL R5, R164, 0.25 ;  /* 0x3e800000a4057820 */ /* 0x000fe20000400000 */
[----:B------:R-:W-:Y:S01]  /*83c0*/  FSEL R162, R7, R162, P0 ;  /* 0x000000a207a27208 */ /* 0x000fe20000000000 */
[----:B------:R-:W-:Y:S01]  /*83d0*/  VIADD R4, R33, 0xc0cafb0d ;  /* 0xc0cafb0d21047836 */ /* 0x000fe20000000000 */
[----:B------:R-:W-:Y:S01]  /*83e0*/  FSEL R22, R6, R167, P0 ;  /* 0x000000a706167208 */ /* 0x000fe20000000000 */
[----:B------:R-:W-:Y:S01]  /*83f0*/  FMUL R6, R165, 0.25 ;  /* 0x3e800000a5067820 */ /* 0x000fe20000400000 */
[----:B------:R-:W-:Y:S01]  /*8400*/  FSEL R164, R5, R164, P3 ;  /* 0x000000a405a47208 */ /* 0x000fe20001800000 */
[----:B------:R-:W-:Y:S01]  /*8410*/  IMAD R32, R32, 0x8, R13 ;  /* 0x0000000820207824 */ /* 0x000fe200078e020d */
[----:B------:R-:W-:Y:S01]  /*8420*/  SHF.R.U32.HI R7, RZ, 0x1, R3 ;  /* 0x00000001ff077819 */ /* 0x000fe20000011603 */
[C---:B------:R-:W-:Y:S01]  /*8430*/  IMAD R59, R49.reuse, 0x1a, RZ ;  /* 0x0000001a313b7824 */ /* 0x040fe200078e02ff */
[----:B------:R-:W-:Y:S01]  /*8440*/  LOP3.LUT R5, R4, 0xff800000, RZ, 0xc0, !PT ;  /* 0xff80000004057812 */ /* 0x000fe200078ec0ff */
[C---:B------:R-:W-:Y:S01]  /*8450*/  IMAD R61, R49.reuse, 0x1c, RZ ;  /* 0x0000001c313d7824 */ /* 0x040fe200078e02ff */
[----:B------:R-:W-:Y:S01]  /*8460*/  FSEL R26, R8, R163, P0 ;  /* 0x000000a3081a7208 */ /* 0x000fe20000000000 */
[----:B------:R-:W-:Y:S01]  /*8470*/  IMAD R63, R49, 0x1e, RZ ;  /* 0x0000001e313f7824 */ /* 0x000fe200078e02ff */
[----:B------:R-:W-:Y:S01]  /*8480*/  LOP3.LUT R8, R7, 0x4, RZ, 0xc0, !PT ;  /* 0x0000000407087812 */ /* 0x000fe200078ec0ff */
[----:B------:R-:W-:Y:S01]  /*8490*/  IMAD R43, R49, 0xf, RZ ;  /* 0x0000000f312b7824 */ /* 0x000fe200078e02ff */
[----:B------:R-:W-:-:S02]  /*84a0*/  FSEL R4, RZ, -23, P2 ;  /* 0xc1b80000ff047808 */ /* 0x000fc40001000000 */
[----:B------:R-:W-:Y:S01]  /*84b0*/  I2FP.F32.S32 R7, R5 ;  /* 0x0000000500077245 */ /* 0x000fe20000201400 */
[----:B------:R-:W-:Y:S01]  /*84c0*/  IMAD.IADD R42, R8, 0x1, R15 ;  /* 0x00000001082a7824 */ /* 0x000fe200078e020f */
[----:B------:R-:W-:Y:S01]  /*84d0*/  FSEL R24, R6, R165, P3 ;  /* 0x000000a506187208 */ /* 0x000fe20001800000 */
[----:B------:R-:W-:Y:S01]  /*84e0*/  FMUL R6, R161, 0.25 ;  /* 0x3e800000a1067820 */ /* 0x000fe20000400000 */
[C---:B------:R-:W-:Y:S01]  /*84f0*/  FSETP.GEU.AND P2, PT, |R30|.reuse, 1.175494350822287508e-38, PT ;  /* 0x008000001e00780b */ /* 0x040fe20003f4e200 */
[----:B------:R-:W-:Y:S01]  /*8500*/  FFMA.FTZ R8, R7, 1.1920928955078125e-07, R4 ;  /* 0x3400000007087823 */ /* 0x000fe20000010004 */
[----:B------:R-:W-:Y:S01]  /*8510*/  FMUL R4, R25, 8388608 ;  /* 0x4b00000019047820 */ /* 0x000fe20000400000 */
[----:B------:R-:W-:Y:S01]  /*8520*/  FMUL R7, R30, 8388608 ;  /* 0x4b0000001e077820 */ /* 0x000fe20000400000 */
[----:B------:R-:W-:Y:S01]  /*8530*/  FSEL R28, R6, R161, P3 ;  /* 0x000000a1061c7208 */ /* 0x000fe20001800000 */
[----:B------:R-:W-:Y:S01]  /*8540*/  FMUL R6, R23, 8388608 ;  /* 0x4b00000017067820 */ /* 0x000fe20000400000 */
[----:B------:R-:W-:Y:S01]  /*8550*/  IMAD.IADD R5, R33, 0x1, -R5 ;  /* 0x0000000121057824 */ /* 0x000fe200078e0a05 */
[----:B------:R-:W-:-:S02]  /*8560*/  FSEL R35, R4, R25, !P5 ;  /* 0x0000001904237208 */ /* 0x000fc40006800000 */
[----:B------:R-:W-:Y:S01]  /*8570*/  FSEL R4, RZ, -23, P5 ;  /* 0xc1b80000ff047808 */ /* 0x000fe20002800000 */
[----:B------:R-:W-:Y:S01]  /*8580*/  FADD R5, R5, -1 ;  /* 0xbf80000005057421 */ /* 0x000fe20000000000 */
[----:B------:R-:W-:Y:S01]  /*8590*/  FSEL R34, R6, R23, !P6 ;  /* 0x0000001706227208 */ /* 0x000fe20007000000 */
[----:B------:R-:W-:Y:S01]  /*85a0*/  VIADD R6, R35, 0xc0cafb0d ;  /* 0xc0cafb0d23067836 */ /* 0x000fe20000000000 */
[----:B------:R-:W-:Y:S01]  /*85b0*/  FSETP.GEU.AND P5, PT, R30, 1.175494350822287508e-38, PT ;  /* 0x008000001e00780b */ /* 0x000fe20003fae000 */
[----:B------:R-:W-:Y:S01]  /*85c0*/  @!P2 FMUL R20, R20, 16777216 ;  /* 0x4b8000001414a820 */ /* 0x000fe20000400000 */
[C---:B------:R-:W-:Y:S01]  /*85d0*/  FSETP.GEU.AND P6, PT, |R23|.reuse, 1.175494350822287508e-38, PT ;  /* 0x008000001700780b */ /* 0x040fe20003fce200 */
[----:B------:R-:W-:Y:S01]  /*85e0*/  @P1 FMUL R23, R23, 0.25 ;  /* 0x3e80000017171820 */ /* 0x000fe20000400000 */
[----:B------:R-:W-:Y:S01]  /*85f0*/  FSEL R37, R7, R30, !P5 ;  /* 0x0000001e07257208 */ /* 0x000fe20006800000 */
[----:B------:R-:W-:Y:S01]  /*8600*/  VIADD R7, R34, 0xc0cafb0d ;  /* 0xc0cafb0d22077836 */ /* 0x000fe20000000000 */
[----:B------:R-:W-:Y:S01]  /*8610*/  LOP3.LUT R6, R6, 0xff800000, RZ, 0xc0, !PT ;  /* 0xff80000006067812 */ /* 0x000fe200078ec0ff */
[----:B------:R-:W-:Y:S01]  /*8620*/  @P4 FMUL R30, R30, 0.25 ;  /* 0x3e8000001e1e4820 */ /* 0x000fe20000400000 */
[----:B------:R-:W-:Y:S01]  /*8630*/  FSETP.GEU.AND P4, PT, |R25|, 1.175494350822287508e-38, PT ;  /* 0x008000001900780b */ /* 0x000fe20003f8e200 */
[----:B------:R-:W-:Y:S01]  /*8640*/  VIADD R10, R37, 0xc0cafb0d ;  /* 0xc0cafb0d250a7836 */ /* 0x000fe20000000000 */
[----:B------:R-:W-:Y:S01]  /*8650*/  LOP3.LUT R11, R7, 0xff800000, RZ, 0xc0, !PT ;  /* 0xff800000070b7812 */ /* 0x000fe200078ec0ff */
[----:B------:R-:W-:Y:S01]  /*8660*/  @!P2 FMUL R30, R30, 16777216 ;  /* 0x4b8000001e1ea820 */ /* 0x000fe20000400000 */
[----:B------:R-:W-:Y:S01]  /*8670*/  I2FP.F32.S32 R7, R6 ;  /* 0x0000000600077245 */ /* 0x000fe20000201400 */
[----:B------:R-:W-:Y:S01]  /*8680*/  @P0 FMUL R25, R25, 0.25 ;  /* 0x3e80000019190820 */ /* 0x000fe20000400000 */
[----:B------:R-:W-:Y:S01]  /*8690*/  LOP3.LUT R14, R10, 0xff800000, RZ, 0xc0, !PT ;  /* 0xff8000000a0e7812 */ /* 0x000fe200078ec0ff */
[----:B------:R-:W-:Y:S01]  /*86a0*/  @!P6 FMUL R23, R23, 16777216 ;  /* 0x4b8000001717e820 */ /* 0x000fe20000400000 */
[----:B------:R-:W0:Y:S01]  /*86b0*/  MUFU.RCP R15, R30 ;  /* 0x0000001e000f7308 */ /* 0x000e220000001000 */
[----:B------:R-:W-:Y:S01]  /*86c0*/  FFMA.FTZ R10, R7, 1.1920928955078125e-07, R4 ;  /* 0x34000000070a7823 */ /* 0x000fe20000010004 */
[C---:B------:R-:W-:Y:S01]  /*86d0*/  FSETP.GEU.AND P1, PT, |R27|.reuse, 1.175494350822287508e-38, PT ;  /* 0x008000001b00780b */ /* 0x040fe20003f2e200 */
[----:B------:R-:W-:Y:S01]  /*86e0*/  @P3 FMUL R27, R27, 0.25 ;  /* 0x3e8000001b1b3820 */ /* 0x000fe20000400000 */
[----:B------:R-:W-:Y:S01]  /*86f0*/  I2FP.F32.S32 R12, R11 ;  /* 0x0000000b000c7245 */ /* 0x000fe20000201400 */
[----:B------:R-:W-:Y:S01]  /*8700*/  @!P4 FMUL R25, R25, 16777216 ;  /* 0x4b8000001919c820 */ /* 0x000fe20000400000 */
[----:B------:R-:W-:Y:S01]  /*8710*/  FSEL R13, RZ, -23, P5 ;  /* 0xc1b80000ff0d7808 */ /* 0x000fe20002800000 */
[----:B------:R-:W-:Y:S01]  /*8720*/  @!P6 FMUL R157, R157, 16777216 ;  /* 0x4b8000009d9de820 */ /* 0x000fe20000400000 */
[----:B------:R-:W1:Y:S01]  /*8730*/  MUFU.RCP R4, R23 ;  /* 0x0000001700047308 */ /* 0x000e620000001000 */
[----:B------:R-:W-:Y:S01]  /*8740*/  I2FP.F32.S32 R16, R14 ;  /* 0x0000000e00107245 */ /* 0x000fe20000201400 */
[----:B------:R-:W-:Y:S01]  /*8750*/  @!P6 FMUL R19, R19, 16777216 ;  /* 0x4b8000001313e820 */ /* 0x000fe20000400000 */
[----:B------:R-:W-:Y:S01]  /*8760*/  @!P6 FMUL R153, R153, 16777216 ;  /* 0x4b8000009999e820 */ /* 0x000fe20000400000 */
[----:B------:R-:W-:Y:S01]  /*8770*/  @!P2 FMUL R154, R154, 16777216 ;  /* 0x4b8000009a9aa820 */ /* 0x000fe20000400000 */
[----:B------:R-:W-:Y:S01]  /*8780*/  @!P6 FMUL R21, R21, 16777216 ;  /* 0x4b8000001515e820 */ /* 0x000fe20000400000 */
[----:B------:R-:W-:Y:S01]  /*8790*/  @!P2 FMUL R18, R18, 16777216 ;  /* 0x4b8000001212a820 */ /* 0x000fe20000400000 */
[----:B------:R-:W-:Y:S01]  /*87a0*/  @!P1 FMUL R27, R27, 16777216 ;  /* 0x4b8000001b1b9820 */ /* 0x000fe20000400000 */
[----:B------:R-:W-:Y:S01]  /*87b0*/  FFMA.FTZ R12, R12, 1.1920928955078125e-07, R9 ;  /* 0x340000000c0c7823 */ /* 0x000fe20000010009 */
[----:B0-----:R-:W-:Y:S01]  /*87c0*/  FMUL R7, R15, R20 ;  /* 0x000000140f077220 */ /* 0x001fe20000400000 */
[----:B------:R-:W-:-:S02]  /*87d0*/  IMAD.IADD R6, R35, 0x1, -R6 ;  /* 0x0000000123067824 */ /* 0x000fc400078e0a06 */
[----:B------:R-:W-:Y:S01]  /*87e0*/  FFMA.FTZ R16, R16, 1.1920928955078125e-07, R13 ;  /* 0x3400000010107823 */ /* 0x000fe2000001000d */
[----:B------:R-:W0:Y:S01]  /*87f0*/  MUFU.RCP R9, R25 ;  /* 0x0000001900097308 */ /* 0x000e220000001000 */
[C---:B------:R-:W-:Y:S01]  /*8800*/  FMUL R154, R15.reuse, R154 ;  /* 0x0000009a0f9a7220 */ /* 0x040fe20000400000 */
[----:B------:R-:W-:Y:S01]  /*8810*/  FMUL R17, R15, R18 ;  /* 0x000000120f117220 */ /* 0x000fe20000400000 */
[----:B------:R-:W-:Y:S02]  /*8820*/  IMAD.MOV.U32 R18, RZ, RZ, 0x3dc6b27f ;  /* 0x3dc6b27fff127424 */ /* 0x000fe400078e00ff */
[----:B------:R-:W-:Y:S01]  /*8830*/  FADD R6, R6, -1 ;  /* 0xbf80000006067421 */ /* 0x000fe20000000000 */
[C---:B-1----:R-:W-:Y:S01]  /*8840*/  FMUL R157, R4.reuse, R157 ;  /* 0x0000009d049d7220 */ /* 0x042fe20000400000 */
[C---:B------:R-:W-:Y:S01]  /*8850*/  FMUL R20, R4.reuse, R19 ;  /* 0x0000001304147220 */ /* 0x040fe20000400000 */
[C---:B------:R-:W-:Y:S01]  /*8860*/  FMUL R153, R4.reuse, R153 ;  /* 0x0000009904997220 */ /* 0x040fe20000400000 */
[----:B------:R-:W1:Y:S01]  /*8870*/  MUFU.RCP R13, R27 ;  /* 0x0000001b000d7308 */ /* 0x000e620000001000 */
[----:B------:R-:W-:Y:S01]  /*8880*/  FMUL R4, R4, R21 ;  /* 0x0000001504047220 */ /* 0x000fe20000400000 */
[----:B------:R-:W-:Y:S01]  /*8890*/  F2FP.BF16.F32.PACK_AB R31, R7, R154 ;  /* 0x0000009a071f723e */ /* 0x000fe200000010ff */
[----:B------:R-:W-:Y:S01]  /*88a0*/  FFMA.FTZ R7, R6, R18, -0.16845393180847167969 ;  /* 0xbe2c7f3006077423 */ /* 0x000fe20000010012 */
[----:B------:R-:W-:Y:S01]  /*88b0*/  @!P2 FMUL R158, R158, 16777216 ;  /* 0x4b8000009e9ea820 */ /* 0x000fe20000400000 */
[----:B------:R-:W-:Y:S01]  /*88c0*/  @!P4 FMUL R22, R22, 16777216 ;  /* 0x4b8000001616c820 */ /* 0x000fe20000400000 */
[----:B------:R-:W-:Y:S01]  /*88d0*/  F2FP.BF16.F32.PACK_AB R30, R153, R4 ;  /* 0x00000004991e723e */ /* 0x000fe200000010ff */
[C---:B------:R-:W-:Y:S01]  /*88e0*/  FFMA.FTZ R4, R5.reuse, R18, -0.16845393180847167969 ;  /* 0xbe2c7f3005047423 */ /* 0x040fe20000010012 */
[----:B------:R-:W-:Y:S01]  /*88f0*/  FFMA.FTZ R7, R6, R7, 0.1716887056827545166 ;  /* 0x3e2fcf2a06077423 */ /* 0x000fe20000010007 */
[----:B------:R-:W-:Y:S01]  /*8900*/  @!P4 FMUL R166, R166, 16777216 ;  /* 0x4b800000a6a6c820 */ /* 0x000fe20000400000 */
[----:B------:R-:W-:Y:S01]  /*8910*/  @!P4 FMUL R26, R26, 16777216 ;  /* 0x4b8000001a1ac820 */ /* 0x000fe20000400000 */
[C---:B------:R-:W-:Y:S01]  /*8920*/  FFMA.FTZ R4, R5.reuse, R4, 0.1716887056827545166 ;  /* 0x3e2fcf2a05047423 */ /* 0x040fe20000010004 */
[----:B------:R-:W-:Y:S01]  /*8930*/  @!P4 FMUL R162, R162, 16777216 ;  /* 0x4b800000a2a2c820 */ /* 0x000fe20000400000 */
[----:B------:R-:W-:Y:S01]  /*8940*/  @!P1 FMUL R28, R28, 16777216 ;  /* 0x4b8000001c1c9820 */ /* 0x000fe20000400000 */
[----:B------:R-:W-:Y:S01]  /*8950*/  @!P1 FMUL R160, R160, 16777216 ;  /* 0x4b800000a0a09820 */ /* 0x000fe20000400000 */
[----:B------:R-:W-:Y:S01]  /*8960*/  FFMA.FTZ R4, R5, R4, -0.17900948226451873779 ;  /* 0xbe374e4305047423 */ /* 0x000fe20000010004 */
[C---:B------:R-:W-:Y:S01]  /*8970*/  FFMA.FTZ R7, R6.reuse, R7, -0.17900948226451873779 ;  /* 0xbe374e4306077423 */ /* 0x040fe20000010007 */
[----:B------:R-:W-:Y:S01]  /*8980*/  FMUL R158, R15, R158 ;  /* 0x0000009e0f9e7220 */ /* 0x000fe20000400000 */
[C---:B0-----:R-:W-:Y:S01]  /*8990*/  FMUL R22, R9.reuse, R22 ;  /* 0x0000001609167220 */ /* 0x041fe20000400000 */
[C---:B------:R-:W-:Y:S01]  /*89a0*/  FMUL R19, R9.reuse, R166 ;  /* 0x000000a609137220 */ /* 0x040fe20000400000 */
[----:B------:R-:W-:Y:S01]  /*89b0*/  FMUL R26, R9, R26 ;  /* 0x0000001a091a7220 */ /* 0x000fe20000400000 */
[C---:B-1----:R-:W-:Y:S01]  /*89c0*/  FMUL R28, R13.reuse, R28 ;  /* 0x0000001c0d1c7220 */ /* 0x042fe20000400000 */
[----:B------:R-:W-:Y:S01]  /*89d0*/  FMUL R15, R13, R160 ;  /* 0x000000a00d0f7220 */ /* 0x000fe20000400000 */
[----:B------:R-:W-:Y:S01]  /*89e0*/  FMUL R9, R9, R162 ;  /* 0x000000a209097220 */ /* 0x000fe20000400000 */
[C---:B------:R-:W-:Y:S01]  /*89f0*/  FFMA.FTZ R4, R5.reuse, R4, 0.20512372255325317383 ;  /* 0x3e520bf405047423 */ /* 0x040fe20000010004 */
[----:B------:R-:W-:Y:S01]  /*8a00*/  FFMA.FTZ R7, R6, R7, 0.20512372255325317383 ;  /* 0x3e520bf406077423 */ /* 0x000fe20000010007 */
[----:B------:R-:W-:Y:S01]  /*8a10*/  @!P1 FMUL R24, R24, 16777216 ;  /* 0x4b80000018189820 */ /* 0x000fe20000400000 */
[----:B------:R-:W-:Y:S01]  /*8a20*/  F2FP.BF16.F32.PACK_AB R28, R28, R15 ;  /* 0x0000000f1c1c723e */ /* 0x000fe200000010ff */
[C---:B------:R-:W-:Y:S01]  /*8a30*/  FFMA.FTZ R4, R5.reuse, R4, -0.24046532809734344482 ;  /* 0xbe763c8b05047423 */ /* 0x040fe20000010004 */
[----:B------:R-:W-:Y:S01]  /*8a40*/  F2FP.BF16.F32.PACK_AB R29, R26, R9 ;  /* 0x000000091a1d723e */ /* 0x000fe200000010ff */
[----:B------:R-:W-:Y:S01]  /*8a50*/  FFMA.FTZ R7, R6, R7, -0.24046532809734344482 ;  /* 0xbe763c8b06077423 */ /* 0x000fe20000010007 */
[----:B------:R-:W-:Y:S01]  /*8a60*/  @!P1 FMUL R164, R164, 16777216 ;  /* 0x4b800000a4a49820 */ /* 0x000fe20000400000 */
[----:B------:R-:W-:Y:S01]  /*8a70*/  FFMA.FTZ R4, R5, R4, 0.28857114911079406738 ;  /* 0x3e93bf9905047423 */ /* 0x000fe20000010004 */
[----:B------:R-:W-:-:S02]  /*8a80*/  IMAD.IADD R11, R34, 0x1, -R11 ;  /* 0x00000001220b7824 */ /* 0x000fc400078e0a0b */
[C---:B------:R-:W-:Y:S01]  /*8a90*/  FFMA.FTZ R7, R6.reuse, R7, 0.28857114911079406738 ;  /* 0x3e93bf9906077423 */ /* 0x040fe20000010007 */
[----:B------:R0:W-:Y:S01]  /*8aa0*/  STSM.16.M88.4 [R32], R28 ;  /* 0x0000001c20007844 */ /* 0x0001e20000000200 */
[----:B------:R-:W-:Y:S01]  /*8ab0*/  FFMA.FTZ R4, R5, R4, -0.36067417263984680176 ;  /* 0xbeb8aa4905047423 */ /* 0x000fe20000010004 */
[----:B------:R-:W-:Y:S02]  /*8ac0*/  IMAD.IADD R9, R37, 0x1, -R14 ;  /* 0x0000000125097824 */ /* 0x000fe400078e0a0e */
[C---:B------:R-:W-:Y:S01]  /*8ad0*/  FFMA.FTZ R7, R6.reuse, R7, -0.36067417263984680176 ;  /* 0xbeb8aa4906077423 */ /* 0x040fe20000010007 */
[----:B------:R-:W-:Y:S01]  /*8ae0*/  FMUL R24, R13, R24 ;  /* 0x000000180d187220 */ /* 0x000fe20000400000 */
[----:B------:R-:W-:Y:S01]  /*8af0*/  FFMA.FTZ R4, R5, R4, 0.48089820146560668945 ;  /* 0x3ef6384a05047423 */ /* 0x000fe20000010004 */
[----:B------:R-:W-:Y:S01]  /*8b00*/  FMUL R21, R13, R164 ;  /* 0x000000a40d157220 */ /* 0x000fe20000400000 */
[C---:B------:R-:W-:Y:S01]  /*8b10*/  FFMA.FTZ R7, R6.reuse, R7, 0.48089820146560668945 ;  /* 0x3ef6384a06077423 */ /* 0x040fe20000010007 */
[----:B------:R-:W-:Y:S01]  /*8b20*/  FADD R13, R11, -1 ;  /* 0xbf8000000b0d7421 */ /* 0x000fe20000000000 */
[----:B------:R-:W-:Y:S01]  /*8b30*/  FFMA.FTZ R4, R5, R4, -0.72134751081466674805 ;  /* 0xbf38aa3b05047423 */ /* 0x000fe20000010004 */
[----:B------:R-:W-:Y:S01]  /*8b40*/  FADD R15, R9, -1 ;  /* 0xbf800000090f7421 */ /* 0x000fe20000000000 */
[C---:B------:R-:W-:Y:S01]  /*8b50*/  FFMA.FTZ R7, R6.reuse, R7, -0.72134751081466674805 ;  /* 0xbf38aa3b06077423 */ /* 0x040fe20000010007 */
[----:B------:R-:W-:Y:S01]  /*8b60*/  FFMA.FTZ R14, R13, R18, -0.16845393180847167969 ;  /* 0xbe2c7f300d0e7423 */ /* 0x000fe20000010012 */
[----:B------:R-:W-:Y:S01]  /*8b70*/  FMUL R4, R5, R4 ;  /* 0x0000000405047220 */ /* 0x000fe20000400000 */
[----:B------:R-:W-:Y:S01]  /*8b80*/  FFMA.FTZ R18, R15, R18, -0.16845393180847167969 ;  /* 0xbe2c7f300f127423 */ /* 0x000fe20000010012 */
[C---:B------:R-:W-:Y:S01]  /*8b90*/  FMUL R7, R6.reuse, R7 ;  /* 0x0000000706077220 */ /* 0x040fe20000400000 */
[----:B0-----:R-:W-:Y:S01]  /*8ba0*/  LOP3.LUT R30, R3, 0x7f, RZ, 0xc0, !PT ;  /* 0x0000007f031e7812 */ /* 0x001fe200078ec0ff */
[----:B------:R-:W-:Y:S01]  /*8bb0*/  FMUL R4, R5, R4 ;  /* 0x0000000405047220 */ /* 0x000fe20000400000 */
[----:B------:R-:W-:Y:S01]  /*8bc0*/  FFMA.FTZ R14, R13, R14, 0.1716887056827545166 ;  /* 0x3e2fcf2a0d0e7423 */ /* 0x000fe2000001000e */
[----:B------:R-:W-:Y:S01]  /*8bd0*/  FMUL R7, R6, R7 ;  /* 0x0000000706077220 */ /* 0x000fe20000400000 */
[----:B------:R-:W-:Y:S01]  /*8be0*/  LEA R30, R30, UR29, 0x4 ;  /* 0x0000001d1e1e7c11 */ /* 0x000fe2000f8e20ff */
[----:B------:R-:W-:Y:S01]  /*8bf0*/  BAR.SYNC.DEFER_BLOCKING 0x0 ;  /* 0x0000000000007b1d */ /* 0x000fe20000010000 */
[----:B------:R-:W-:Y:S01]  /*8c00*/  FFMA.FTZ R9, R5, 1.4426950216293334961, R4 ;  /* 0x3fb8aa3b05097823 */ /* 0x000fe20000010004 */
[----:B------:R-:W-:Y:S01]  /*8c10*/  FFMA.FTZ R11, R6, 1.4426950216293334961, R7 ;  /* 0x3fb8aa3b060b7823 */ /* 0x000fe20000010007 */
[----:B------:R-:W-:Y:S01]  /*8c20*/  FFMA.FTZ R14, R13, R14, -0.17900948226451873779 ;  /* 0xbe374e430d0e7423 */ /* 0x000fe2000001000e */
[----:B------:R-:W-:Y:S01]  /*8c30*/  F2FP.BF16.F32.PACK_AB R24, R24, R21 ;  /* 0x000000151818723e */ /* 0x000fe200000010ff */
[----:B------:R-:W-:Y:S01]  /*8c40*/  FFMA.FTZ R18, R15, R18, 0.1716887056827545166 ;  /* 0x3e2fcf2a0f127423 */ /* 0x000fe20000010012 */
[----:B------:R-:W-:Y:S01]  /*8c50*/  F2FP.BF16.F32.PACK_AB R25, R22, R19 ;  /* 0x000000131619723e */ /* 0x000fe200000010ff */
[----:B------:R-:W-:Y:S01]  /*8c60*/  FFMA.FTZ R14, R13, R14, 0.20512372255325317383 ;  /* 0x3e520bf40d0e7423 */ /* 0x000fe2000001000e */
[----:B------:R-:W-:Y:S01]  /*8c70*/  F2FP.BF16.F32.PACK_AB R26, R157, R20 ;  /* 0x000000149d1a723e */ /* 0x000fe200000010ff */
[----:B------:R-:W-:Y:S01]  /*8c80*/  FFMA.FTZ R18, R15, R18, -0.17900948226451873779 ;  /* 0xbe374e430f127423 */ /* 0x000fe20000010012 */
[----:B------:R-:W-:Y:S01]  /*8c90*/  F2FP.BF16.F32.PACK_AB R27, R17, R158 ;  /* 0x0000009e111b723e */ /* 0x000fe200000010ff */
[----:B------:R-:W-:Y:S01]  /*8ca0*/  FFMA.FTZ R14, R13, R14, -0.24046532809734344482 ;  /* 0xbe763c8b0d0e7423 */ /* 0x000fe2000001000e */
[----:B------:R-:W0:Y:S01]  /*8cb0*/  LDC.64 R28, c[0x0][0x228] ;  /* 0x00008a00ff1c7b82 */ /* 0x000e220000000a00 */
[----:B------:R-:W-:Y:S01]  /*8cc0*/  FFMA.FTZ R18, R15, R18, 0.20512372255325317383 ;  /* 0x3e520bf40f127423 */ /* 0x000fe20000010012 */
[----:B------:R-:W-:Y:S01]  /*8cd0*/  ISETP.GE.U32.AND P0, PT, R33, 0x7f800000, PT ;  /* 0x7f8000002100780c */ /* 0x000fe20003f06070 */
[----:B------:R-:W-:Y:S01]  /*8ce0*/  FFMA.FTZ R14, R13, R14, 0.28857114911079406738 ;  /* 0x3e93bf990d0e7423 */ /* 0x000fe2000001000e */
[----:B------:R-:W-:Y:S01]  /*8cf0*/  ISETP.GE.U32.AND P1, PT, R35, 0x7f800000, PT ;  /* 0x7f8000002300780c */ /* 0x000fe20003f26070 */
[----:B------:R-:W-:Y:S01]  /*8d00*/  FFMA.FTZ R18, R15, R18, -0.24046532809734344482 ;  /* 0xbe763c8b0f127423 */ /* 0x000fe20000010012 */
[----:B------:R-:W-:Y:S01]  /*8d10*/  ISETP.GE.U32.AND P5, PT, R34, 0x7f800000, PT ;  /* 0x7f8000002200780c */ /* 0x000fe20003fa6070 */
[----:B------:R-:W-:Y:S01]  /*8d20*/  FFMA.FTZ R14, R13, R14, -0.36067417263984680176 ;  /* 0xbeb8aa490d0e7423 */ /* 0x000fe2000001000e */
[----:B------:R-:W-:Y:S01]  /*8d30*/  FADD R38, R8, R9 ;  /* 0x0000000908267221 */ /* 0x000fe20000000000 */
[----:B------:R-:W-:Y:S01]  /*8d40*/  FFMA.FTZ R18, R15, R18, 0.28857114911079406738 ;  /* 0x3e93bf990f127423 */ /* 0x000fe20000010012 */
[----:B------:R-:W-:Y:S01]  /*8d50*/  ISETP.GE.U32.AND P4, PT, R37, 0x7f800000, PT ;  /* 0x7f8000002500780c */ /* 0x000fe20003f86070 */
[----:B------:R-:W-:Y:S01]  /*8d60*/  FFMA.FTZ R14, R13, R14, 0.48089820146560668945 ;  /* 0x3ef6384a0d0e7423 */ /* 0x000fe2000001000e */
[----:B------:R-:W1:Y:S01]  /*8d70*/  LDS.128 R4, [R30] ;  /* 0x000000001e047984 */ /* 0x000e620000000c00 */
[----:B------:R-:W-:Y:S01]  /*8d80*/  FFMA.FTZ R18, R15, R18, -0.36067417263984680176 ;  /* 0xbeb8aa490f127423 */ /* 0x000fe20000010012 */
[----:B------:R-:W-:-:S02]  /*8d90*/  IMAD R9, R239, UR5, RZ ;  /* 0x00000005ef097c24 */ /* 0x000fc4000f8e02ff */
[----:B------:R-:W-:Y:S01]  /*8da0*/  FFMA.FTZ R14, R13, R14, -0.72134751081466674805 ;  /* 0xbf38aa3b0d0e7423 */ /* 0x000fe2000001000e */
[----:B------:R-:W-:Y:S01]  /*8db0*/  BAR.SYNC.DEFER_BLOCKING 0x0 ;  /* 0x0000000000007b1d */ /* 0x000fe20000010000 */
[----:B------:R-:W-:Y:S01]  /*8dc0*/  FFMA.FTZ R18, R15, R18, 0.48089820146560668945 ;  /* 0x3ef6384a0f127423 */ /* 0x000fe20000010012 */
[----:B------:R-:W-:Y:S02]  /*8dd0*/  @P0 IMAD.MOV.U32 R8, RZ, RZ, 0x7f800000 ;  /* 0x7f800000ff080424 */ /* 0x000fe400078e00ff */
[----:B------:R-:W-:Y:S01]  /*8de0*/  FMUL R14, R13, R14 ;  /* 0x0000000e0d0e7220 */ /* 0x000fe20000400000 */
[----:B------:R-:W-:Y:S01]  /*8df0*/  FADD R39, R10, R11 ;  /* 0x0000000b0a277221 */ /* 0x000fe20000000000 */
[----:B------:R-:W-:Y:S01]  /*8e00*/  FFMA.FTZ R18, R15, R18, -0.72134751081466674805 ;  /* 0xbf38aa3b0f127423 */ /* 0x000fe20000010012 */
[----:B------:R-:W-:Y:S01]  /*8e10*/  @P0 FFMA.FTZ R38, R33, R8, +INF ;  /* 0x7f80000021260423 */ /* 0x000fe20000010008 */
[----:B------:R-:W-:Y:S01]  /*8e20*/  FMUL R14, R13, R14 ;  /* 0x0000000e0d0e7220 */ /* 0x000fe20000400000 */
[----:B------:R-:W-:Y:S01]  /*8e30*/  USHF.L.U32 UR5, UR4, 0x1, URZ ;  /* 0x0000000104057899 */ /* 0x000fe2000800063f */
[----:B------:R-:W-:Y:S01]  /*8e40*/  FMUL R18, R15, R18 ;  /* 0x000000120f127220 */ /* 0x000fe20000400000 */
[----:B------:R-:W-:-:S02]  /*8e50*/  @P1 IMAD.MOV.U32 R8, RZ, RZ, 0x7f800000 ;  /* 0x7f800000ff081424 */ /* 0x000fc400078e00ff */
[----:B------:R-:W-:Y:S01]  /*8e60*/  FFMA.FTZ R13, R13, 1.4426950216293334961, R14 ;  /* 0x3fb8aa3b0d0d7823 */ /* 0x000fe2000001000e */
[----:B------:R-:W-:Y:S02]  /*8e70*/  IMAD.SHL.U32 R11, R9, 0x2, RZ ;  /* 0x00000002090b7824 */ /* 0x000fe400078e00ff */
[----:B------:R-:W-:Y:S01]  /*8e80*/  FMUL R18, R15, R18 ;  /* 0x000000120f127220 */ /* 0x000fe20000400000 */
[----:B------:R-:W-:Y:S01]  /*8e90*/  @P1 FFMA.FTZ R39, R35, R8, +INF ;  /* 0x7f80000023271423 */ /* 0x000fe20000010008 */
[----:B------:R-:W-:Y:S01]  /*8ea0*/  FADD R40, R12, R13 ;  /* 0x0000000d0c287221 */ /* 0x000fe20000000000 */
[----:B------:R-:W-:Y:S02]  /*8eb0*/  @P5 IMAD.MOV.U32 R13, RZ, RZ, 0x7f800000 ;  /* 0x7f800000ff0d5424 */ /* 0x000fe400078e00ff */
[----:B------:R-:W-:Y:S01]  /*8ec0*/  FFMA.FTZ R15, R15, 1.4426950216293334961, R18 ;  /* 0x3fb8aa3b0f0f7823 */ /* 0x000fe20000010012 */
[----:B------:R-:W-:Y:S01]  /*8ed0*/  IMAD.HI R10, R9, 0x2, RZ ;  /* 0x00000002090a7827 */ /* 0x000fe200078e02ff */
[----:B------:R-:W-:-:S03]  /*8ee0*/  FSETP.NEU.AND P3, PT, R33, RZ, PT ;  /* 0x000000ff2100720b */ /* 0x000fc60003f6d000 */
[----:B------:R-:W-:Y:S01]  /*8ef0*/  @P5 FFMA.FTZ R40, R34, R13, +INF ;  /* 0x7f80000022285423 */ /* 0x000fe2000001000d */
[----:B0-----:R-:W-:Y:S01]  /*8f00*/  IADD3 R8, P0, P5, R11, UR5, R28 ;  /* 0x000000050b087c10 */ /* 0x001fe2000fd1e01c */
[----:B------:R-:W-:Y:S01]  /*8f10*/  UIMAD.WIDE UR4, UR4, 0x2, URZ ;  /* 0x00000002040478a5 */ /* 0x000fe2000f8e023f */
[----:B------:R-:W-:Y:S01]  /*8f20*/  @P4 IMAD.MOV.U32 R12, RZ, RZ, 0x7f800000 ;  /* 0x7f800000ff0c4424 */ /* 0x000fe200078e00ff */
[----:B------:R0:W-:Y:S01]  /*8f30*/  STSM.16.M88.4 [R32], R24 ;  /* 0x0000001820007844 */ /* 0x0001e20000000200 */
[C---:B------:R-:W-:Y:S02]  /*8f40*/  IMAD.SHL.U32 R13, R49.reuse, 0x2, RZ ;  /* 0x00000002310d7824 */ /* 0x040fe400078e00ff */
[----:B------:R-:W-:Y:S01]  /*8f50*/  FADD R41, R16, R15 ;  /* 0x0000000f10297221 */ /* 0x000fe20000000000 */
[----:B------:R-:W-:Y:S01]  /*8f60*/  IMAD R21, R49, 0x6, RZ ;  /* 0x0000000631157824 */ /* 0x000fe200078e02ff */
[----:B------:R-:W-:Y:S01]  /*8f70*/  BAR.SYNC.DEFER_BLOCKING 0x0 ;  /* 0x0000000000007b1d */ /* 0x000fe20000010000 */
[----:B------:R-:W-:Y:S01]  /*8f80*/  IADD3.X R9, R10, UR5, R29, P0, P5 ;  /* 0x000000050a097c10 */ /* 0x000fe200087ea41d */
[----:B------:R-:W-:Y:S01]  /*8f90*/  @P4 FFMA.FTZ R41, R37, R12, +INF ;  /* 0x7f80000025294423 */ /* 0x000fe2000001000c */
[-C--:B------:R-:W-:Y:S01]  /*8fa0*/  IADD3 R10, P4, R13, R8.reuse, RZ ;  /* 0x000000080d0a7210 */ /* 0x080fe20007f9e0ff */
[C---:B------:R-:W-:Y:S01]  /*8fb0*/  IMAD R15, R49.reuse, 0x3, RZ ;  /* 0x00000003310f7824 */ /* 0x040fe200078e02ff */
[CC--:B------:R-:W-:Y:S01]  /*8fc0*/  LEA R12, P5, R49.reuse, R8.reuse, 0x2 ;  /* 0x00000008310c7211 */ /* 0x0c0fe200078a10ff */
[----:B------:R-:W-:Y:S01]  /*8fd0*/  IMAD R29, R49, 0xa, RZ ;  /* 0x0000000a311d7824 */ /* 0x000fe200078e02ff */
[-C--:B------:R-:W-:Y:S01]  /*8fe0*/  IADD3 R14, P6, R21, R8.reuse, RZ ;  /* 0x00000008150e7210 */ /* 0x080fe20007fde0ff */
[----:B------:R-:W-:Y:S01]  /*8ff0*/  IMAD R33, R49, 0xc, RZ ;  /* 0x0000000c31217824 */ /* 0x000fe200078e02ff */
[----:B------:R-:W-:Y:S01]  /*9000*/  FSETP.NEU.AND P0, PT, R37, RZ, PT ;  /* 0x000000ff2500720b */ /* 0x000fe20003f0d000 */
[C---:B------:R-:W-:Y:S01]  /*9010*/  IMAD.SHL.U32 R17, R49.reuse, 0x4, RZ ;  /* 0x0000000431117824 */ /* 0x040fe200078e00ff */
[CC--:B------:R-:W-:Y:S01]  /*9020*/  LEA.HI.X.SX32 R11, R49.reuse, R9.reuse, 0x1, P4 ;  /* 0x00000009310b7211 */ /* 0x0c0fe200020f0eff */
[C---:B------:R-:W-:Y:S01]  /*9030*/  IMAD R19, R49.reuse, 0x5, RZ ;  /* 0x0000000531137824 */ /* 0x040fe200078e02ff */
[CC--:B------:R-:W-:Y:S01]  /*9040*/  LEA R16, P4, R49.reuse, R8.reuse, 0x3 ;  /* 0x0000000831107211 */ /* 0x0c0fe200078818ff */
[----:B------:R-:W-:Y:S01]  /*9050*/  IMAD R37, R49, 0xe, RZ ;  /* 0x0000000e31257824 */ /* 0x000fe200078e02ff */
[-C--:B------:R-:W-:Y:S01]  /*9060*/  LEA.HI.X.SX32 R13, R13, R9.reuse, 0x1, P5 ;  /* 0x000000090d0d7211 */ /* 0x080fe200028f0eff */
[----:B------:R-:W-:Y:S01]  /*9070*/  IMAD R23, R49, 0x7, RZ ;  /* 0x0000000731177824 */ /* 0x000fe200078e02ff */
[-C--:B------:R-:W-:Y:S01]  /*9080*/  IADD3 R18, P5, R29, R8.reuse, RZ ;  /* 0x000000081d127210 */ /* 0x080fe20007fbe0ff */
[----:B0-----:R-:W-:Y:S01]  /*9090*/  IMAD.SHL.U32 R25, R49, 0x8, RZ ;  /* 0x0000000831197824 */ /* 0x001fe200078e00ff */
[-C--:B------:R-:W-:Y:S01]  /*90a0*/  LEA.HI.X.SX32 R15, R15, R9.reuse, 0x1, P6 ;  /* 0x000000090f0f7211 */ /* 0x080fe200030f0eff */
[----:B------:R-:W-:Y:S01]  /*90b0*/  IMAD R27, R49, 0x9, RZ ;  /* 0x00000009311b7824 */ /* 0x000fe200078e02ff */
[-C--:B------:R-:W-:Y:S01]  /*90c0*/  IADD3 R20, P6, R33, R8.reuse, RZ ;  /* 0x0000000821147210 */ /* 0x080fe20007fde0ff */
[----:B------:R-:W-:Y:S01]  /*90d0*/  IMAD R31, R49, 0xb, RZ ;  /* 0x0000000b311f7824 */ /* 0x000fe200078e02ff */
[-C--:B------:R-:W-:Y:S01]  /*90e0*/  LEA.HI.X.SX32 R17, R17, R9.reuse, 0x1, P4 ;  /* 0x0000000911117211 */ /* 0x080fe200020f0eff */
[----:B------:R-:W0:Y:S01]  /*90f0*/  LDS.128 R44, [R30] ;  /* 0x000000001e2c7984 */ /* 0x000e220000000c00 */
[-C--:B------:R-:W-:Y:S01]  /*9100*/  IADD3 R22, P4, R37, R8.reuse, RZ ;  /* 0x0000000825167210 */ /* 0x080fe20007f9e0ff */
[----:B------:R-:W-:Y:S01]  /*9110*/  ULDC UR4, c[0x0][0x27c] ;  /* 0x00009f0000047ab9 */ /* 0x000fe20000000800 */
[-C--:B------:R-:W-:Y:S01]  /*9120*/  LEA.HI.X.SX32 R19, R19, R9.reuse, 0x1, P5 ;  /* 0x0000000913137211 */ /* 0x080fe200028f0eff */
[----:B-1----:R1:W-:Y:S01]  /*9130*/  STG.E.U16 desc[UR24][R8.64], R4 ;  /* 0x0000000408007986 */ /* 0x0023e2000c101518 */
[----:B------:R-:W-:Y:S01]  /*9140*/  LEA R24, P5, R49, R8, 0x4 ;  /* 0x0000000831187211 */ /* 0x000fe200078a20ff */
[----:B------:R-:W-:Y:S01]  /*9150*/  UIMAD UR4, UR28, UR4, URZ ;  /* 0x000000041c0472a4 */ /* 0x000fe2000f8e023f */
[----:B------:R-:W-:-:S02]  /*9160*/  LEA.HI.X.SX32 R21, R21, R9, 0x1, P6 ;  /* 0x0000000915157211 */ /* 0x000fc400030f0eff */
[-C--:B------:R-:W-:Y:S01]  /*9170*/  IADD3 R26, P6, R51, R8.reuse, RZ ;  /* 0x00000008331a7210 */ /* 0x080fe20007fde0ff */
[----:B------:R-:W-:Y:S01]  /*9180*/  USHF.L.U32 UR6, UR4, 0x2, URZ ;  /* 0x0000000204067899 */ /* 0x000fe2000800063f */
[-C--:B------:R-:W-:Y:S01]  /*9190*/  LEA.HI.X.SX32 R23, R23, R9.reuse, 0x1, P4 ;  /* 0x0000000917177211 */ /* 0x080fe200020f0eff */
[----:B------:R-:W-:Y:S01]  /*91a0*/  UIMAD.WIDE UR4, UR4, 0x4, URZ ;  /* 0x00000004040478a5 */ /* 0x000fe2000f8e023f */
[-C--:B------:R-:W-:Y:S02]  /*91b0*/  IADD3 R28, P4, R53, R8.reuse, RZ ;  /* 0x00000008351c7210 */ /* 0x080fe40007f9e0ff */
[----:B------:R-:W-:Y:S02]  /*91c0*/  LEA.HI.X.SX32 R25, R25, R9, 0x1, P5 ;  /* 0x0000000919197211 */ /* 0x000fe400028f0eff */
[----:B-1----:R-:W-:Y:S02]  /*91d0*/  PRMT R4, R4, 0x7632, R4 ;  /* 0x0000763204047816 */ /* 0x002fe40000000004 */
[----:B------:R-:W-:-:S02]  /*91e0*/  IADD3 R30, P5, R55, R8, RZ ;  /* 0x00000008371e7210 */ /* 0x000fc40007fbe0ff */
[-C--:B------:R-:W-:Y:S01]  /*91f0*/  LEA.HI.X.SX32 R27, R27, R9.reuse, 0x1, P6 ;  /* 0x000000091b1b7211 */ /* 0x080fe200030f0eff */
[----:B------:R1:W-:Y:S01]  /*9200*/  STG.E.U16 desc[UR24][R10.64], R4 ;  /* 0x000000040a007986 */ /* 0x0003e2000c101518 */
[-C--:B------:R-:W-:Y:S02]  /*9210*/  IADD3 R32, P6, R57, R8.reuse, RZ ;  /* 0x0000000839207210 */ /* 0x080fe40007fde0ff */
[----:B------:R-:W-:Y:S01]  /*9220*/  FSETP.NEU.AND P2, PT, R35, RZ, PT ;  /* 0x000000ff2300720b */ /* 0x000fe20003f4d000 */
[----:B------:R2:W-:Y:S01]  /*9230*/  STG.E.U16 desc[UR24][R12.64], R5 ;  /* 0x000000050c007986 */ /* 0x0005e2000c101518 */
[----:B------:R-:W-:Y:S01]  /*9240*/  FSETP.NEU.AND P1, PT, R34, RZ, PT ;  /* 0x000000ff2200720b */ /* 0x000fe20003f2d000 */
[----:B------:R-:W-:Y:S01]  /*9250*/  IMAD R35, R49, 0xd, RZ ;  /* 0x0000000d31237824 */ /* 0x000fe200078e02ff */
[----:B------:R-:W-:Y:S02]  /*9260*/  LEA.HI.X.SX32 R29, R29, R9, 0x1, P4 ;  /* 0x000000091d1d7211 */ /* 0x000fe400020f0eff */
[----:B------:R-:W-:-:S02]  /*9270*/  IADD3 R34, P4, R59, R8, RZ ;  /* 0x000000083b227210 */ /* 0x000fc40007f9e0ff */
[-C--:B------:R-:W-:Y:S02]  /*9280*/  LEA.HI.X.SX32 R31, R31, R9.reuse, 0x1, P5 ;  /* 0x000000091f1f7211 */ /* 0x080fe400028f0eff */
[----:B-1----:R-:W-:Y:S02]  /*9290*/  PRMT R11, R5, 0x7632, R11 ;  /* 0x00007632050b7816 */ /* 0x002fe4000000000b */
[-C--:B------:R-:W-:Y:S02]  /*92a0*/  IADD3 R36, P5, R61, R8.reuse, RZ ;  /* 0x000000083d247210 */ /* 0x080fe40007fbe0ff */
[----:B--2---:R-:W-:Y:S01]  /*92b0*/  PRMT R13, R6, 0x7632, R13 ;  /* 0x00007632060d7816 */ /* 0x004fe2000000000d */
[----:B------:R1:W-:Y:S01]  /*92c0*/  STG.E.U16 desc[UR24][R14.64], R11 ;  /* 0x0000000b0e007986 */ /* 0x0003e2000c101518 */
[----:B------:R-:W-:Y:S02]  /*92d0*/  LEA.HI.X.SX32 R33, R33, R9, 0x1, P6 ;  /* 0x0000000921217211 */ /* 0x000fe400030f0eff */
[----:B------:R-:W-:Y:S01]  /*92e0*/  IADD3 R8, P6, R63, R8, RZ ;  /* 0x000000083f087210 */ /* 0x000fe20007fde0ff */
[----:B------:R2:W-:Y:S01]  /*92f0*/  STG.E.U16 desc[UR24][R16.64], R6 ;  /* 0x0000000610007986 */ /* 0x0005e2000c101518 */
[----:B0-----:R-:W-:-:S02]  /*9300*/  PRMT R10, R45, 0x7632, R10 ;  /* 0x000076322d0a7816 */ /* 0x001fc4000000000a */
[-C--:B------:R-:W-:Y:S01]  /*9310*/  LEA.HI.X.SX32 R35, R35, R9.reuse, 0x1, P4 ;  /* 0x0000000923237211 */ /* 0x080fe200020f0eff */
[----:B------:R-:W-:Y:S01]  /*9320*/  STG.E.U16 desc[UR24][R18.64], R13 ;  /* 0x0000000d12007986 */ /* 0x000fe2000c101518 */
[-C--:B------:R-:W-:Y:S02]  /*9330*/  LEA.HI.X.SX32 R37, R37, R9.reuse, 0x1, P5 ;  /* 0x0000000925257211 */ /* 0x080fe400028f0eff */
[----:B------:R-:W-:Y:S01]  /*9340*/  LEA.HI.X.SX32 R9, R43, R9, 0x1, P6 ;  /* 0x000000092b097211 */ /* 0x000fe200030f0eff */
[----:B------:R0:W-:Y:S01]  /*9350*/  STG.E.U16 desc[UR24][R20.64], R7 ;  /* 0x0000000714007986 */ /* 0x0001e2000c101518 */
[----:B-1----:R-:W-:Y:S02]  /*9360*/  PRMT R15, R7, 0x7632, R15 ;  /* 0x00007632070f7816 */ /* 0x002fe4000000000f */
[----:B------:R-:W-:Y:S01]  /*9370*/  PRMT R11, R46, 0x7632, R11 ;  /* 0x000076322e0b7816 */ /* 0x000fe2000000000b */
[----:B--2---:R-:W-:Y:S01]  /*9380*/  IMAD.SHL.U32 R6, R3, 0x2, RZ ;  /* 0x0000000203067824 */ /* 0x004fe200078e00ff */
[----:B------:R-:W-:Y:S01]  /*9390*/  PRMT R17, R44, 0x7632, R17 ;  /* 0x000076322c117816 */ /* 0x000fe20000000011 */
[----:B------:R-:W-:Y:S01]  /*93a0*/  STG.E.U16 desc[UR24][R22.64], R15 ;  /* 0x0000000f16007986 */ /* 0x000fe2000c101518 */
[----:B------:R-:W-:-:S02]  /*93b0*/  PRMT R12, R47, 0x7632, R12 ;  /* 0x000076322f0c7816 */ /* 0x000fc4000000000c */
[----:B------:R-:W-:Y:S01]  /*93c0*/  FSEL R39, R39, -INF , P2 ;  /* 0xff80000027277808 */ /* 0x000fe20001000000 */
[----:B------:R-:W-:Y:S01]  /*93d0*/  STG.E.U16 desc[UR24][R24.64], R44 ;  /* 0x0000002c18007986 */ /* 0x000fe2000c101518 */
[----:B------:R-:W-:Y:S02]  /*93e0*/  FSEL R5, R40, -INF , P1 ;  /* 0xff80000028057808 */ /* 0x000fe40000800000 */
[----:B0-----:R-:W-:Y:S01]  /*93f0*/  FSEL R7, R38, -INF , P3 ;  /* 0xff80000026077808 */ /* 0x001fe20001800000 */
[----:B------:R-:W-:Y:S01]  /*9400*/  STG.E.U16 desc[UR24][R26.64], R17 ;  /* 0x000000111a007986 */ /* 0x000fe2000c101518 */
[----:B------:R-:W-:Y:S01]  /*9410*/  FSEL R4, R41, -INF , P0 ;  /* 0xff80000029047808 */ /* 0x000fe20000000000 */
[----:B------:R-:W-:Y:S01]  /*9420*/  FFMA R3, R39, 0.69314718246459960938, R0 ;  /* 0x3f31721827037823 */ /* 0x000fe20000000000 */
[----:B------:R-:W-:Y:S01]  /*9430*/  FFMA R122, R5, 0.69314718246459960938, R122 ;  /* 0x3f317218057a7823 */ /* 0x000fe2000000007a */
[----:B------:R-:W-:Y:S01]  /*9440*/  STG.E.U16 desc[UR24][R28.64], R45 ;  /* 0x0000002d1c007986 */ /* 0x000fe2000c101518 */
[----:B------:R-:W-:Y:S01]  /*9450*/  FFMA R2, R7, 0.69314718246459960938, R2 ;  /* 0x3f31721807027823 */ /* 0x000fe20000000002 */
[----:B------:R-:W-:Y:S01]  /*9460*/  LOP3.LUT R6, R6, 0xf8, RZ, 0xc0, !PT ;  /* 0x000000f806067812 */ /* 0x000fe200078ec0ff */
[----:B------:R-:W-:Y:S01]  /*9470*/  FFMA R123, R4, 0.69314718246459960938, R203 ;  /* 0x3f317218047b7823 */ /* 0x000fe200000000cb */
[----:B------:R-:W-:Y:S01]  /*9480*/  STG.E.U16 desc[UR24][R30.64], R10 ;  /* 0x0000000a1e007986 */ /* 0x000fe2000c101518 */
[----:B------:R-:W-:-:S02]  /*9490*/  IMAD.SHL.U32 R5, R239, 0x4, RZ ;  /* 0x00000004ef057824 */ /* 0x000fc400078e00ff */
[----:B------:R-:W-:Y:S01]  /*94a0*/  IMAD.HI R0, R239, 0x4, RZ ;  /* 0x00000004ef007827 */ /* 0x000fe200078e02ff */
[----:B------:R-:W-:Y:S04]  /*94b0*/  STG.E.U16 desc[UR24][R32.64], R46 ;  /* 0x0000002e20007986 */ /* 0x000fe8000c101518 */
[----:B------:R0:W-:Y:S04]  /*94c0*/  STG.E.U16 desc[UR24][R34.64], R11 ;  /* 0x0000000b22007986 */ /* 0x0001e8000c101518 */
[----:B------:R-:W-:Y:S04]  /*94d0*/  STG.E.U16 desc[UR24][R36.64], R47 ;  /* 0x0000002f24007986 */ /* 0x000fe8000c101518 */
[----:B------:R-:W-:Y:S01]  /*94e0*/  STG.E.U16 desc[UR24][R8.64], R12 ;  /* 0x0000000c08007986 */ /* 0x000fe2000c101518 */
[----:B------:R-:W-:Y:S08]  /*94f0*/  BAR.SYNC.DEFER_BLOCKING 0x0 ;  /* 0x0000000000007b1d */ /* 0x000ff00000010000 */
[----:B0-----:R-:W0:Y:S01]  /*9500*/  LDC.64 R10, c[0x0][0x230] ;  /* 0x00008c00ff0a7b82 */ /* 0x001e220000000a00 */
[----:B------:R0:W-:Y:S04]  /*9510*/  STS.64 [R6+UR29], R2 ;  /* 0x0000000206007988 */ /* 0x0001e80008000a1d */
[----:B------:R-:W-:Y:S03]  /*9520*/  STS.64 [R6+UR29+0x100], R122 ;  /* 0x0001007a06007988 */ /* 0x000fe60008000a1d */
[----:B------:R-:W-:Y:S01]  /*9530*/  BAR.SYNC.DEFER_BLOCKING 0x0 ;  /* 0x0000000000007b1d */ /* 0x000fe20000010000 */
[----:B0-----:R-:W-:-:S04]  /*9540*/  IADD3 R2, P0, P1, R5, UR6, R10 ;  /* 0x0000000605027c10 */ /* 0x001fc8000f91e00a */
[----:B------:R-:W-:Y:S01]  /*9550*/  IADD3.X R3, R0, UR5, R11, P0, P1 ;  /* 0x0000000500037c10 */ /* 0x000fe200087e240b */
[----:B------:R-:W0:Y:S04]  /*9560*/  LDS R7, [R42] ;  /* 0x000000002a077984 */ /* 0x000e280000000800 */
[----:B0-----:R-:W-:Y:S01]  /*9570*/  STG.E desc[UR24][R2.64], R7 ;  /* 0x0000000702007986 */ /* 0x001fe2000c101918 */
[----:B------:R-:W-:Y:S05]  /*9580*/  EXIT ;  /* 0x000000000000794d */ /* 0x000fea0003800000 */
.L_x_2:
[----:B------:R-:W-:-:S00]  /*9590*/  BRA `(.L_x_2) ;  /* 0xfffffffc00fc7947 */ /* 0x000fc0000383ffff */
[----:B------:R-:W-:-:S00]  /*95a0*/  NOP ;  /* 0x0000000000007918 */ /* 0x000fc00000000000 */
        /* <DEDUP_REMOVED lines=13> */
.L_x_3:


//--------------------- .nv.global.init           --------------------------
	.section	.nv.global.init,"aw",@progbits
.nv.global.init:
	.type		_$_str,@object
	.size		_$_str,(.L_0 - _$_str)
_$_str:
        /*0000*/ 	.byte	0x5f, 0x5f, 0x43, 0x55, 0x44, 0x41, 0x5f, 0x46, 0x54, 0x5a, 0x00
.L_0:


//--------------------- .nv.shared.attn_fwd       --------------------------
	.section	.nv.shared.attn_fwd,"aw",@nobits
	.sectionflags	@""
	.align	16
	.zero		1024


//--------------------- .nv.shared.reserved.0     --------------------------
	.section	.nv.shared.reserved.0,"aw",@nobits
	.weak		__nv_reservedSMEM_offset_0_alias
	.size		__nv_reservedSMEM_offset_0_alias, 0, 0
	.other		__nv_reservedSMEM_offset_0_alias,@"STO_CUDA_RESERVED_SHARED STV_DEFAULT"
__nv_reservedSMEM_offset_0_alias:
	.zero		0


//--------------------- .nv.constant0.attn_fwd    --------------------------
	.section	.nv.constant0.attn_fwd,"a",@progbits
	.sectionflags	@""
	.align	4
.nv.constant0.attn_fwd:
	.zero		664


//--------------------- SYMBOLS --------------------------

	.type		.nv.reservedSmem.offset0,@object
	.size		.nv.reservedSmem.offset0,0x4
